
	.version 1.4
	.target sm_13
	// compiled with /sciclone/data20/adwait/software/cuda/open64/lib//be
	// nvopencc 4.0 built on 2011-05-12

	//-----------------------------------------------------------
	// Compiling /tmp/tmpxft_00009b7b_00000000-7_ex_particle_CUDA_float_seq.cpp3.i (/local/scr/adwait/TMPDIR/ccBI#.6AgtVf)
	//-----------------------------------------------------------

	//-----------------------------------------------------------
	// Options:
	//-----------------------------------------------------------
	//  Target:ptx, ISA:sm_13, Endian:little, Pointer Size:64
	//  -O3	(Optimization level)
	//  -g0	(Debug level)
	//  -m2	(Report advisories)
	//-----------------------------------------------------------

	.file	1	"<command-line>"
	.file	2	"/tmp/tmpxft_00009b7b_00000000-6_ex_particle_CUDA_float_seq.cudafe2.gpu"
	.file	3	"/usr/lib/gcc/x86_64-redhat-linux/4.4.6/include/stddef.h"
	.file	4	"/sciclone/data20/adwait/software/cuda/include/crt/device_runtime.h"
	.file	5	"/sciclone/data20/adwait/software/cuda/include/host_defines.h"
	.file	6	"/sciclone/data20/adwait/software/cuda/include/builtin_types.h"
	.file	7	"/sciclone/data20/adwait/software/cuda/include/device_types.h"
	.file	8	"/sciclone/data20/adwait/software/cuda/include/driver_types.h"
	.file	9	"/sciclone/data20/adwait/software/cuda/include/surface_types.h"
	.file	10	"/sciclone/data20/adwait/software/cuda/include/texture_types.h"
	.file	11	"/sciclone/data20/adwait/software/cuda/include/vector_types.h"
	.file	12	"/sciclone/data20/adwait/software/cuda/include/device_launch_parameters.h"
	.file	13	"/sciclone/data20/adwait/software/cuda/include/crt/storage_class.h"
	.file	14	"/usr/include/bits/types.h"
	.file	15	"/usr/include/time.h"
	.file	16	"ex_particle_CUDA_float_seq.cu"
	.file	17	"/sciclone/data20/adwait/software/cuda/include/common_functions.h"
	.file	18	"/sciclone/data20/adwait/software/cuda/include/math_functions.h"
	.file	19	"/sciclone/data20/adwait/software/cuda/include/math_constants.h"
	.file	20	"/sciclone/data20/adwait/software/cuda/include/device_functions.h"
	.file	21	"/sciclone/data20/adwait/software/cuda/include/sm_11_atomic_functions.h"
	.file	22	"/sciclone/data20/adwait/software/cuda/include/sm_12_atomic_functions.h"
	.file	23	"/sciclone/data20/adwait/software/cuda/include/sm_13_double_functions.h"
	.file	24	"/sciclone/data20/adwait/software/cuda/include/sm_20_atomic_functions.h"
	.file	25	"/sciclone/data20/adwait/software/cuda/include/sm_20_intrinsics.h"
	.file	26	"/sciclone/data20/adwait/software/cuda/include/surface_functions.h"
	.file	27	"/sciclone/data20/adwait/software/cuda/include/texture_fetch_functions.h"
	.file	28	"/sciclone/data20/adwait/software/cuda/include/math_functions_dbl_ptx3.h"

	.tex .u64 tex_CDF;

	.entry _Z17find_index_kernelPfS_S_S_S_S_S_i (
		.param .u64 __cudaparm__Z17find_index_kernelPfS_S_S_S_S_S_i_arrayX,
		.param .u64 __cudaparm__Z17find_index_kernelPfS_S_S_S_S_S_i_arrayY,
		.param .u64 __cudaparm__Z17find_index_kernelPfS_S_S_S_S_S_i_CDF,
		.param .u64 __cudaparm__Z17find_index_kernelPfS_S_S_S_S_S_i_u,
		.param .u64 __cudaparm__Z17find_index_kernelPfS_S_S_S_S_S_i_xj,
		.param .u64 __cudaparm__Z17find_index_kernelPfS_S_S_S_S_S_i_yj,
		.param .u64 __cudaparm__Z17find_index_kernelPfS_S_S_S_S_S_i_weights,
		.param .s32 __cudaparm__Z17find_index_kernelPfS_S_S_S_S_S_i_Nparticles)
	{
	.reg .u16 %rh<4>;
	.reg .u32 %r<22>;
	.reg .u64 %rd<19>;
	.reg .f32 %f<12>;
	.reg .pred %p<7>;
	.loc	16	193	0
$LDWbegin__Z17find_index_kernelPfS_S_S_S_S_S_i:
	cvt.s32.u16 	%r1, %ctaid.x;
	cvt.u16.u32 	%rh1, %r1;
	mov.u16 	%rh2, %ntid.x;
	mul.wide.u16 	%r2, %rh1, %rh2;
	cvt.u32.u16 	%r3, %tid.x;
	add.u32 	%r4, %r3, %r2;
	ld.param.s32 	%r5, [__cudaparm__Z17find_index_kernelPfS_S_S_S_S_S_i_Nparticles];
	setp.le.s32 	%p1, %r5, %r4;
	@%p1 bra 	$Lt_0_3842;
	mov.u32 	%r6, 0;
	ld.param.s32 	%r5, [__cudaparm__Z17find_index_kernelPfS_S_S_S_S_S_i_Nparticles];
	setp.le.s32 	%p2, %r5, %r6;
	@%p2 bra 	$Lt_0_5890;
	ld.param.s32 	%r5, [__cudaparm__Z17find_index_kernelPfS_S_S_S_S_S_i_Nparticles];
	mov.s32 	%r7, %r5;
	cvt.s64.s32 	%rd1, %r4;
	mul.wide.s32 	%rd2, %r4, 4;
	ld.param.u64 	%rd3, [__cudaparm__Z17find_index_kernelPfS_S_S_S_S_S_i_u];
	add.u64 	%rd4, %rd3, %rd2;
	ld.global.f32 	%f1, [%rd4+0];
	mov.s32 	%r8, 0;
	mov.s32 	%r9, %r7;
$Lt_0_4866:
 //<loop> Loop body line 193, nesting depth: 1, estimated iterations: unknown
	.loc	16	203	0
	mov.u32 	%r10, %r8;
	mov.s32 	%r11, 0;
	mov.u32 	%r12, %r11;
	mov.s32 	%r13, 0;
	mov.u32 	%r14, %r13;
	mov.s32 	%r15, 0;
	mov.u32 	%r16, %r15;
	tex.1d.v4.f32.s32 {%f2,%f3,%f4,%f5},[tex_CDF,{%r10,%r12,%r14,%r16}];
	mov.f32 	%f6, %f2;
	setp.le.f32 	%p3, %f1, %f6;
	@!%p3 bra 	$Lt_0_5122;
	.loc	16	204	0
	mov.s32 	%r17, %r8;
	.loc	16	205	0
	bra.uni 	$Lt_0_258;
$Lt_0_5122:
	.loc	16	202	0
	add.s32 	%r8, %r8, 1;
	.loc	16	193	0
	ld.param.s32 	%r5, [__cudaparm__Z17find_index_kernelPfS_S_S_S_S_S_i_Nparticles];
	.loc	16	202	0
	setp.ne.s32 	%p4, %r8, %r5;
	@%p4 bra 	$Lt_0_4866;
	bra.uni 	$Lt_0_4354;
$Lt_0_5890:
	cvt.s64.s32 	%rd5, %r4;
	mul.wide.s32 	%rd2, %r4, 4;
$Lt_0_4354:
	mov.s32 	%r17, -1;
$Lt_0_258:
	.loc	16	193	0
	ld.param.s32 	%r5, [__cudaparm__Z17find_index_kernelPfS_S_S_S_S_S_i_Nparticles];
	.loc	16	212	0
	sub.s32 	%r18, %r5, 1;
	mov.s32 	%r19, -1;
	setp.eq.s32 	%p5, %r17, %r19;
	selp.s32 	%r20, %r18, %r17, %p5;
	cvt.s64.s32 	%rd6, %r20;
	mul.wide.s32 	%rd7, %r20, 4;
	ld.param.u64 	%rd8, [__cudaparm__Z17find_index_kernelPfS_S_S_S_S_S_i_arrayX];
	add.u64 	%rd9, %rd8, %rd7;
	ld.global.f32 	%f7, [%rd9+0];
	ld.param.u64 	%rd10, [__cudaparm__Z17find_index_kernelPfS_S_S_S_S_S_i_xj];
	add.u64 	%rd11, %rd10, %rd2;
	st.global.f32 	[%rd11+0], %f7;
	.loc	16	213	0
	ld.param.u64 	%rd12, [__cudaparm__Z17find_index_kernelPfS_S_S_S_S_S_i_arrayY];
	add.u64 	%rd13, %rd12, %rd7;
	ld.global.f32 	%f8, [%rd13+0];
	ld.param.u64 	%rd14, [__cudaparm__Z17find_index_kernelPfS_S_S_S_S_S_i_yj];
	add.u64 	%rd15, %rd14, %rd2;
	st.global.f32 	[%rd15+0], %f8;
	.loc	16	215	0
	cvt.rn.f32.s32 	%f9, %r5;
	rcp.approx.f32 	%f10, %f9;
	ld.param.u64 	%rd16, [__cudaparm__Z17find_index_kernelPfS_S_S_S_S_S_i_weights];
	add.u64 	%rd17, %rd16, %rd2;
	st.global.f32 	[%rd17+0], %f10;
$Lt_0_3842:
	.loc	16	219	0
	exit;
$LDWend__Z17find_index_kernelPfS_S_S_S_S_S_i:
	} // _Z17find_index_kernelPfS_S_S_S_S_S_i

	.entry _Z24normalize_weights_kernelPfiS_S_S_Pi (
		.param .u64 __cudaparm__Z24normalize_weights_kernelPfiS_S_S_Pi_weights,
		.param .s32 __cudaparm__Z24normalize_weights_kernelPfiS_S_S_Pi_Nparticles,
		.param .u64 __cudaparm__Z24normalize_weights_kernelPfiS_S_S_Pi_partial_sums,
		.param .u64 __cudaparm__Z24normalize_weights_kernelPfiS_S_S_Pi_CDF,
		.param .u64 __cudaparm__Z24normalize_weights_kernelPfiS_S_S_Pi_u,
		.param .u64 __cudaparm__Z24normalize_weights_kernelPfiS_S_S_Pi_seed)
	{
	.reg .u16 %rh<4>;
	.reg .u32 %r<26>;
	.reg .u64 %rd<19>;
	.reg .f32 %f<21>;
	.reg .pred %p<7>;
	.shared .f32 __cuda_local_var_35012_36_non_const_sumWeights;
	.shared .f32 __cuda_local_var_35012_32_non_const_u1;
	.loc	16	220	0
$LDWbegin__Z24normalize_weights_kernelPfiS_S_S_Pi:
	.loc	16	225	0
	ld.param.u64 	%rd1, [__cudaparm__Z24normalize_weights_kernelPfiS_S_S_Pi_partial_sums];
	ld.global.f32 	%f1, [%rd1+0];
	st.shared.f32 	[__cuda_local_var_35012_36_non_const_sumWeights], %f1;
	cvt.s32.u16 	%r1, %ctaid.x;
	cvt.u16.u32 	%rh1, %r1;
	mov.u16 	%rh2, %ntid.x;
	mul.wide.u16 	%r2, %rh1, %rh2;
	cvt.u32.u16 	%r3, %tid.x;
	add.u32 	%r4, %r3, %r2;
	ld.param.s32 	%r5, [__cudaparm__Z24normalize_weights_kernelPfiS_S_S_Pi_Nparticles];
	setp.gt.s32 	%p1, %r5, %r4;
	@!%p1 bra 	$Lt_1_3586;
	.loc	16	228	0
	ld.param.u64 	%rd2, [__cudaparm__Z24normalize_weights_kernelPfiS_S_S_Pi_weights];
	cvt.s64.s32 	%rd3, %r4;
	mul.wide.s32 	%rd4, %r4, 4;
	add.u64 	%rd5, %rd2, %rd4;
	ld.global.f32 	%f2, [%rd5+0];
	div.approx.f32 	%f3, %f2, %f1;
	st.global.f32 	[%rd5+0], %f3;
$Lt_1_3586:
	mov.u32 	%r6, 0;
	setp.ne.s32 	%p2, %r4, %r6;
	@%p2 bra 	$Lt_1_4098;
	.loc	16	79	0
	ld.param.u64 	%rd6, [__cudaparm__Z24normalize_weights_kernelPfiS_S_S_Pi_CDF];
	ld.param.u64 	%rd7, [__cudaparm__Z24normalize_weights_kernelPfiS_S_S_Pi_weights];
	ld.global.f32 	%f4, [%rd7+0];
	st.global.f32 	[%rd6+0], %f4;
	mov.u32 	%r7, 1;
	.loc	16	225	0
	ld.param.s32 	%r5, [__cudaparm__Z24normalize_weights_kernelPfiS_S_S_Pi_Nparticles];
	.loc	16	79	0
	setp.le.s32 	%p3, %r5, %r7;
	@%p3 bra 	$Lt_1_4610;
	.loc	16	225	0
	ld.param.s32 	%r5, [__cudaparm__Z24normalize_weights_kernelPfiS_S_S_Pi_Nparticles];
	.loc	16	79	0
	sub.s32 	%r8, %r5, 1;
	ld.param.u64 	%rd6, [__cudaparm__Z24normalize_weights_kernelPfiS_S_S_Pi_CDF];
	add.u64 	%rd8, %rd6, 4;
	ld.param.u64 	%rd7, [__cudaparm__Z24normalize_weights_kernelPfiS_S_S_Pi_weights];
	add.u64 	%rd9, %rd7, 4;
	mov.s32 	%r9, 1;
	mov.s32 	%r10, %r8;
$Lt_1_5122:
 //<loop> Loop body line 79, nesting depth: 1, estimated iterations: unknown
	.loc	16	81	0
	ld.global.f32 	%f5, [%rd8+-4];
	ld.global.f32 	%f6, [%rd9+0];
	add.f32 	%f7, %f5, %f6;
	st.global.f32 	[%rd8+0], %f7;
	add.s32 	%r9, %r9, 1;
	add.u64 	%rd9, %rd9, 4;
	add.u64 	%rd8, %rd8, 4;
	.loc	16	225	0
	ld.param.s32 	%r5, [__cudaparm__Z24normalize_weights_kernelPfiS_S_S_Pi_Nparticles];
	.loc	16	81	0
	setp.ne.s32 	%p4, %r9, %r5;
	@%p4 bra 	$Lt_1_5122;
$Lt_1_4610:
	.loc	16	95	0
	ld.param.u64 	%rd10, [__cudaparm__Z24normalize_weights_kernelPfiS_S_S_Pi_seed];
	cvt.s64.s32 	%rd11, %r4;
	mul.wide.s32 	%rd12, %r4, 4;
	add.u64 	%rd13, %rd10, %rd12;
	ld.global.s32 	%r11, [%rd13+0];
	mul.lo.s32 	%r12, %r11, 1103515245;
	add.s32 	%r13, %r12, 12345;
	.loc	16	96	0
	mov.s32 	%r14, 3;
	mov.s32 	%r15, 0;
	setp.lt.s32 	%p5, %r13, %r15;
	abs.s32 	%r16, %r13;
	mul.hi.u32 	%r17, %r16, %r14;
	sub.u32 	%r18, %r16, %r17;
	shr.u32 	%r19, %r18, 1;
	add.u32 	%r20, %r19, %r17;
	shr.s32 	%r21, %r20, 30;
	@%p5 sub.s32 	%r21, %r15, %r21;
	mov.s32 	%r22, %r21;
	mul.lo.s32 	%r23, %r22, 2147483647;
	sub.s32 	%r24, %r13, %r23;
	st.global.s32 	[%rd13+0], %r24;
	.loc	16	233	0
	cvt.rn.f32.s32 	%f8, %r24;
	mov.f32 	%f9, 0f4f000000;     	// 2.14748e+09
	div.approx.f32 	%f10, %f8, %f9;
	abs.f32 	%f11, %f10;
	.loc	16	225	0
	ld.param.s32 	%r5, [__cudaparm__Z24normalize_weights_kernelPfiS_S_S_Pi_Nparticles];
	.loc	16	233	0
	cvt.rn.f32.s32 	%f12, %r5;
	rcp.approx.f32 	%f13, %f12;
	mul.f32 	%f14, %f11, %f13;
	st.shared.f32 	[__cuda_local_var_35012_32_non_const_u1], %f14;
$Lt_1_4098:
	@!%p1 bra 	$Lt_1_5634;
	.loc	16	237	0
	bar.sync 	0;
	.loc	16	238	0
	ld.shared.f32 	%f15, [__cuda_local_var_35012_32_non_const_u1];
	cvt.rn.f32.s32 	%f16, %r4;
	cvt.rn.f32.s32 	%f17, %r5;
	div.approx.f32 	%f18, %f16, %f17;
	add.f32 	%f19, %f15, %f18;
	ld.param.u64 	%rd14, [__cudaparm__Z24normalize_weights_kernelPfiS_S_S_Pi_u];
	cvt.s64.s32 	%rd15, %r4;
	mul.wide.s32 	%rd16, %r4, 4;
	add.u64 	%rd17, %rd14, %rd16;
	st.global.f32 	[%rd17+0], %f19;
$Lt_1_5634:
	.loc	16	240	0
	exit;
$LDWend__Z24normalize_weights_kernelPfiS_S_S_Pi:
	} // _Z24normalize_weights_kernelPfiS_S_S_Pi
	.tex .u64 tex_sums;

	.entry _Z10sum_kernelPfi (
		.param .u64 __cudaparm__Z10sum_kernelPfi_partial_sums,
		.param .s32 __cudaparm__Z10sum_kernelPfi_Nparticles)
	{
	.reg .u16 %rh<4>;
	.reg .u32 %r<24>;
	.reg .u64 %rd<3>;
	.reg .f32 %f<8>;
	.reg .pred %p<5>;
	.loc	16	241	0
$LDWbegin__Z10sum_kernelPfi:
	cvt.u32.u16 	%r1, %tid.x;
	cvt.s32.u16 	%r2, %ctaid.x;
	cvt.u16.u32 	%rh1, %r2;
	mov.u16 	%rh2, %ntid.x;
	mul.wide.u16 	%r3, %rh1, %rh2;
	add.u32 	%r4, %r1, %r3;
	mov.u32 	%r5, 0;
	setp.ne.s32 	%p1, %r4, %r5;
	@%p1 bra 	$Lt_2_2050;
	ld.param.s32 	%r6, [__cudaparm__Z10sum_kernelPfi_Nparticles];
	shr.s32 	%r7, %r6, 31;
	mov.s32 	%r8, 511;
	and.b32 	%r9, %r7, %r8;
	add.s32 	%r10, %r9, %r6;
	shr.s32 	%r11, %r10, 9;
	mov.u32 	%r12, 0;
	setp.le.s32 	%p2, %r11, %r12;
	@%p2 bra 	$Lt_2_3586;
	mov.s32 	%r13, %r11;
	mov.s32 	%r14, 0;
	mov.f32 	%f1, 0f00000000;     	// 0
	mov.s32 	%r15, %r13;
$Lt_2_3074:
 //<loop> Loop body line 241, nesting depth: 1, estimated iterations: unknown
	.loc	16	252	0
	mov.u32 	%r16, %r14;
	mov.s32 	%r17, 0;
	mov.u32 	%r18, %r17;
	mov.s32 	%r19, 0;
	mov.u32 	%r20, %r19;
	mov.s32 	%r21, 0;
	mov.u32 	%r22, %r21;
	tex.1d.v4.f32.s32 {%f2,%f3,%f4,%f5},[tex_sums,{%r16,%r18,%r20,%r22}];
	mov.f32 	%f6, %f2;
	add.f32 	%f1, %f6, %f1;
	add.s32 	%r14, %r14, 1;
	setp.ne.s32 	%p3, %r11, %r14;
	@%p3 bra 	$Lt_2_3074;
	bra.uni 	$Lt_2_2562;
$Lt_2_3586:
	mov.f32 	%f1, 0f00000000;     	// 0
$Lt_2_2562:
	.loc	16	254	0
	ld.param.u64 	%rd1, [__cudaparm__Z10sum_kernelPfi_partial_sums];
	st.global.f32 	[%rd1+0], %f1;
$Lt_2_2050:
	.loc	16	256	0
	exit;
$LDWend__Z10sum_kernelPfi:
	} // _Z10sum_kernelPfi

	.entry _Z17likelihood_kernelPfS_S_PiS0_S_PhS_S_iiiiiiS0_S_ (
		.param .u64 __cudaparm__Z17likelihood_kernelPfS_S_PiS0_S_PhS_S_iiiiiiS0_S__arrayX,
		.param .u64 __cudaparm__Z17likelihood_kernelPfS_S_PiS0_S_PhS_S_iiiiiiS0_S__arrayY,
		.param .u64 __cudaparm__Z17likelihood_kernelPfS_S_PiS0_S_PhS_S_iiiiiiS0_S__CDF,
		.param .u64 __cudaparm__Z17likelihood_kernelPfS_S_PiS0_S_PhS_S_iiiiiiS0_S__ind,
		.param .u64 __cudaparm__Z17likelihood_kernelPfS_S_PiS0_S_PhS_S_iiiiiiS0_S__objxy,
		.param .u64 __cudaparm__Z17likelihood_kernelPfS_S_PiS0_S_PhS_S_iiiiiiS0_S__likelihood,
		.param .u64 __cudaparm__Z17likelihood_kernelPfS_S_PiS0_S_PhS_S_iiiiiiS0_S__I,
		.param .u64 __cudaparm__Z17likelihood_kernelPfS_S_PiS0_S_PhS_S_iiiiiiS0_S__u,
		.param .u64 __cudaparm__Z17likelihood_kernelPfS_S_PiS0_S_PhS_S_iiiiiiS0_S__weights,
		.param .s32 __cudaparm__Z17likelihood_kernelPfS_S_PiS0_S_PhS_S_iiiiiiS0_S__Nparticles,
		.param .s32 __cudaparm__Z17likelihood_kernelPfS_S_PiS0_S_PhS_S_iiiiiiS0_S__countOnes,
		.param .s32 __cudaparm__Z17likelihood_kernelPfS_S_PiS0_S_PhS_S_iiiiiiS0_S__max_size,
		.param .s32 __cudaparm__Z17likelihood_kernelPfS_S_PiS0_S_PhS_S_iiiiiiS0_S__k,
		.param .s32 __cudaparm__Z17likelihood_kernelPfS_S_PiS0_S_PhS_S_iiiiiiS0_S__IszY,
		.param .s32 __cudaparm__Z17likelihood_kernelPfS_S_PiS0_S_PhS_S_iiiiiiS0_S__Nfr,
		.param .u64 __cudaparm__Z17likelihood_kernelPfS_S_PiS0_S_PhS_S_iiiiiiS0_S__seed,
		.param .u64 __cudaparm__Z17likelihood_kernelPfS_S_PiS0_S_PhS_S_iiiiiiS0_S__partial_sums)
	{
	.reg .u32 %r<105>;
	.reg .u64 %rd<44>;
	.reg .f32 %f<89>;
	.reg .f64 %fd<19>;
	.reg .pred %p<23>;
	.shared .align 4 .b8 __cuda___cuda_local_var_35086_32_non_const_buffer240[2048];
	.loc	16	275	0
$LDWbegin__Z17likelihood_kernelPfS_S_PiS0_S_PhS_S_iiiiiiS0_S_:
	cvt.u32.u16 	%r1, %ntid.x;
	cvt.u32.u16 	%r2, %tid.x;
	cvt.s32.u16 	%r3, %ctaid.x;
	mul.lo.u32 	%r4, %r3, %r1;
	add.u32 	%r5, %r2, %r4;
	ld.param.s32 	%r6, [__cudaparm__Z17likelihood_kernelPfS_S_PiS0_S_PhS_S_iiiiiiS0_S__Nparticles];
	setp.gt.s32 	%p1, %r6, %r5;
	@!%p1 bra 	$Lt_3_18690;
	.loc	16	95	0
	cvt.s64.s32 	%rd1, %r5;
	mul.wide.s32 	%rd2, %r5, 4;
	ld.param.u64 	%rd3, [__cudaparm__Z17likelihood_kernelPfS_S_PiS0_S_PhS_S_iiiiiiS0_S__seed];
	add.u64 	%rd4, %rd3, %rd2;
	ld.global.s32 	%r7, [%rd4+0];
	mul.lo.s32 	%r8, %r7, 1103515245;
	add.s32 	%r9, %r8, 12345;
	.loc	16	96	0
	mov.s32 	%r10, 3;
	mov.s32 	%r11, 0;
	setp.lt.s32 	%p2, %r9, %r11;
	abs.s32 	%r12, %r9;
	mul.hi.u32 	%r13, %r12, %r10;
	sub.u32 	%r14, %r12, %r13;
	shr.u32 	%r15, %r14, 1;
	add.u32 	%r16, %r15, %r13;
	shr.s32 	%r17, %r16, 30;
	@%p2 sub.s32 	%r17, %r11, %r17;
	mov.s32 	%r18, %r17;
	mul.lo.s32 	%r19, %r18, 2147483647;
	sub.s32 	%r20, %r9, %r19;
	st.global.s32 	[%rd4+0], %r20;
	mul.lo.s32 	%r21, %r20, 1103515245;
	add.s32 	%r22, %r21, 12345;
	mov.s32 	%r23, 3;
	mov.s32 	%r24, 0;
	setp.lt.s32 	%p3, %r22, %r24;
	abs.s32 	%r25, %r22;
	mul.hi.u32 	%r26, %r25, %r23;
	sub.u32 	%r27, %r25, %r26;
	shr.u32 	%r28, %r27, 1;
	add.u32 	%r29, %r28, %r26;
	shr.s32 	%r30, %r29, 30;
	@%p3 sub.s32 	%r30, %r24, %r30;
	mov.s32 	%r31, %r30;
	mul.lo.s32 	%r32, %r31, 2147483647;
	sub.s32 	%r33, %r22, %r32;
	st.global.s32 	[%rd4+0], %r33;
	.loc	16	282	0
	ld.param.u64 	%rd5, [__cudaparm__Z17likelihood_kernelPfS_S_PiS0_S_PhS_S_iiiiiiS0_S__arrayX];
	add.u64 	%rd6, %rd5, %rd2;
	ld.global.f32 	%f1, [%rd6+0];
	cvt.f64.f32 	%fd1, %f1;
	mov.f64 	%fd2, 0d3ff0000000000000;	// 1
	add.f64 	%fd3, %fd1, %fd2;
	cvt.rn.f32.s32 	%f2, %r33;
	mov.f32 	%f3, 0f4f000000;     	// 2.14748e+09
	div.approx.f32 	%f4, %f2, %f3;
	abs.f32 	%f5, %f4;
	mov.f32 	%f6, 0f40c90fdb;     	// 6.28319
	mul.f32 	%f7, %f5, %f6;
	cos.approx.f32 	%f8, %f7;
	cvt.rn.f32.s32 	%f9, %r20;
	mov.f32 	%f10, 0f4f000000;    	// 2.14748e+09
	div.approx.f32 	%f11, %f9, %f10;
	abs.f32 	%f12, %f11;
	lg2.approx.f32 	%f13, %f12;
	mov.f32 	%f14, 0f3f317218;    	// 0.693147
	mul.f32 	%f15, %f13, %f14;
	mov.f32 	%f16, 0fc0000000;    	// -2
	mul.f32 	%f17, %f15, %f16;
	sqrt.approx.f32 	%f18, %f17;
	mul.f32 	%f19, %f8, %f18;
	cvt.f64.f32 	%fd4, %f19;
	mov.f64 	%fd5, 0d4014000000000000;	// 5
	mad.rn.f64 	%fd6, %fd4, %fd5, %fd3;
	cvt.rn.f32.f64 	%f20, %fd6;
	st.global.f32 	[%rd6+0], %f20;
	.loc	16	95	0
	ld.global.s32 	%r34, [%rd4+0];
	mul.lo.s32 	%r35, %r34, 1103515245;
	add.s32 	%r36, %r35, 12345;
	.loc	16	96	0
	mov.s32 	%r37, 3;
	mov.s32 	%r38, 0;
	setp.lt.s32 	%p4, %r36, %r38;
	abs.s32 	%r39, %r36;
	mul.hi.u32 	%r40, %r39, %r37;
	sub.u32 	%r41, %r39, %r40;
	shr.u32 	%r42, %r41, 1;
	add.u32 	%r43, %r42, %r40;
	shr.s32 	%r44, %r43, 30;
	@%p4 sub.s32 	%r44, %r38, %r44;
	mov.s32 	%r45, %r44;
	mul.lo.s32 	%r46, %r45, 2147483647;
	sub.s32 	%r47, %r36, %r46;
	st.global.s32 	[%rd4+0], %r47;
	mul.lo.s32 	%r48, %r47, 1103515245;
	add.s32 	%r49, %r48, 12345;
	mov.s32 	%r50, 3;
	mov.s32 	%r51, 0;
	setp.lt.s32 	%p5, %r49, %r51;
	abs.s32 	%r52, %r49;
	mul.hi.u32 	%r53, %r52, %r50;
	sub.u32 	%r54, %r52, %r53;
	shr.u32 	%r55, %r54, 1;
	add.u32 	%r56, %r55, %r53;
	shr.s32 	%r57, %r56, 30;
	@%p5 sub.s32 	%r57, %r51, %r57;
	mov.s32 	%r58, %r57;
	mul.lo.s32 	%r59, %r58, 2147483647;
	sub.s32 	%r60, %r49, %r59;
	st.global.s32 	[%rd4+0], %r60;
	.loc	16	283	0
	cvt.rn.f32.s32 	%f21, %r47;
	mov.f32 	%f22, 0f4f000000;    	// 2.14748e+09
	div.approx.f32 	%f23, %f21, %f22;
	abs.f32 	%f24, %f23;
	ld.param.u64 	%rd7, [__cudaparm__Z17likelihood_kernelPfS_S_PiS0_S_PhS_S_iiiiiiS0_S__arrayY];
	add.u64 	%rd8, %rd7, %rd2;
	cvt.rn.f32.s32 	%f25, %r60;
	lg2.approx.f32 	%f26, %f24;
	mov.f32 	%f27, 0f4f000000;    	// 2.14748e+09
	div.approx.f32 	%f28, %f25, %f27;
	mov.f32 	%f29, 0f3f317218;    	// 0.693147
	mul.f32 	%f30, %f26, %f29;
	abs.f32 	%f31, %f28;
	mov.f32 	%f32, 0fc0000000;    	// -2
	mul.f32 	%f33, %f30, %f32;
	mov.f32 	%f34, 0f40c90fdb;    	// 6.28319
	mul.f32 	%f35, %f31, %f34;
	sqrt.approx.f32 	%f36, %f33;
	cos.approx.f32 	%f37, %f35;
	mul.f32 	%f38, %f36, %f37;
	cvt.f64.f32 	%fd7, %f38;
	ld.global.f32 	%f39, [%rd8+0];
	cvt.f64.f32 	%fd8, %f39;
	mov.f64 	%fd9, 0dc000000000000000;	// -2
	add.f64 	%fd10, %fd8, %fd9;
	add.f64 	%fd11, %fd7, %fd7;
	add.f64 	%fd12, %fd10, %fd11;
	cvt.rn.f32.f64 	%f40, %fd12;
	st.global.f32 	[%rd8+0], %f40;
	.loc	16	284	0
	bar.sync 	0;
$Lt_3_18690:
	@!%p1 bra 	$Lt_3_27394;
	ld.param.s32 	%r61, [__cudaparm__Z17likelihood_kernelPfS_S_PiS0_S_PhS_S_iiiiiiS0_S__countOnes];
	mov.s32 	%r62, 0;
	setp.gt.s32 	%p6, %r61, %r62;
	@!%p6 bra 	$Lt_3_27906;
	ld.param.s32 	%r61, [__cudaparm__Z17likelihood_kernelPfS_S_PiS0_S_PhS_S_iiiiiiS0_S__countOnes];
	mov.s32 	%r63, %r61;
	mov.s32 	%r64, 0;
	mul.lo.s32 	%r65, %r61, 2;
	ld.param.s32 	%r66, [__cudaparm__Z17likelihood_kernelPfS_S_PiS0_S_PhS_S_iiiiiiS0_S__k];
	cvt.rn.f32.s32 	%f41, %r66;
	ld.param.s32 	%r67, [__cudaparm__Z17likelihood_kernelPfS_S_PiS0_S_PhS_S_iiiiiiS0_S__Nfr];
	cvt.rn.f32.s32 	%f42, %r67;
	ld.param.s32 	%r68, [__cudaparm__Z17likelihood_kernelPfS_S_PiS0_S_PhS_S_iiiiiiS0_S__IszY];
	cvt.rn.f32.s32 	%f43, %r68;
	cvt.s64.s32 	%rd9, %r5;
	mul.lo.s32 	%r69, %r61, %r5;
	mul.wide.s32 	%rd2, %r5, 4;
	ld.param.u64 	%rd10, [__cudaparm__Z17likelihood_kernelPfS_S_PiS0_S_PhS_S_iiiiiiS0_S__objxy];
	ld.param.u64 	%rd11, [__cudaparm__Z17likelihood_kernelPfS_S_PiS0_S_PhS_S_iiiiiiS0_S__arrayX];
	add.u64 	%rd6, %rd11, %rd2;
	ld.param.u64 	%rd12, [__cudaparm__Z17likelihood_kernelPfS_S_PiS0_S_PhS_S_iiiiiiS0_S__arrayY];
	add.u64 	%rd8, %rd12, %rd2;
	ld.param.u64 	%rd13, [__cudaparm__Z17likelihood_kernelPfS_S_PiS0_S_PhS_S_iiiiiiS0_S__ind];
	cvt.s64.s32 	%rd14, %r69;
	mul.wide.s32 	%rd15, %r69, 4;
	add.u64 	%rd16, %rd13, %rd15;
	ld.param.s32 	%r70, [__cudaparm__Z17likelihood_kernelPfS_S_PiS0_S_PhS_S_iiiiiiS0_S__max_size];
	mov.s32 	%r71, %r63;
$Lt_3_20226:
 //<loop> Loop body line 284, nesting depth: 1, estimated iterations: unknown
	.loc	16	289	0
	ld.global.f32 	%f44, [%rd6+0];
	abs.f32 	%f45, %f44;
	mov.b32 	%r72, %f44;
	and.b32 	%r73, %r72, -2147483648;
	or.b32 	%r74, %r73, 1056964608;
	mov.b32 	%f46, %r74;
	add.f32 	%f47, %f44, %f46;
	cvt.rzi.f32.f32 	%f48, %f47;
	mov.f32 	%f49, 0f4b000000;    	// 8.38861e+06
	setp.gt.f32 	%p7, %f45, %f49;
	selp.f32 	%f50, %f44, %f48, %p7;
	mov.f32 	%f51, 0f3f000000;    	// 0.5
	setp.lt.f32 	%p8, %f45, %f51;
	@!%p8 bra 	$Lt_3_20482;
	.loc	18	2980	0
	cvt.rzi.f32.f32 	%f50, %f44;
$Lt_3_20482:
	.loc	16	289	0
	ld.global.s32 	%r75, [%rd10+4];
	cvt.rn.f32.s32 	%f52, %r75;
	add.f32 	%f53, %f52, %f50;
	.loc	16	290	0
	ld.global.f32 	%f54, [%rd8+0];
	.loc	18	2981	0
	abs.f32 	%f55, %f54;
	mov.b32 	%r76, %f54;
	and.b32 	%r77, %r76, -2147483648;
	or.b32 	%r78, %r77, 1056964608;
	mov.b32 	%f56, %r78;
	add.f32 	%f57, %f54, %f56;
	cvt.rzi.f32.f32 	%f58, %f57;
	mov.f32 	%f59, 0f4b000000;    	// 8.38861e+06
	setp.gt.f32 	%p9, %f55, %f59;
	selp.f32 	%f50, %f54, %f58, %p9;
	mov.f32 	%f60, 0f3f000000;    	// 0.5
	setp.lt.f32 	%p10, %f55, %f60;
	@!%p10 bra 	$Lt_3_20994;
	.loc	18	2980	0
	cvt.rzi.f32.f32 	%f50, %f54;
$Lt_3_20994:
	.loc	16	290	0
	ld.global.s32 	%r79, [%rd10+0];
	cvt.rn.f32.s32 	%f61, %r79;
	add.f32 	%f62, %f61, %f50;
	.loc	16	291	0
	mul.f32 	%f63, %f43, %f53;
	mul.f32 	%f64, %f42, %f63;
	mad.f32 	%f65, %f42, %f62, %f64;
	add.f32 	%f66, %f41, %f65;
	abs.f32 	%f67, %f66;
	cvt.rzi.s32.f32 	%r80, %f67;
	st.global.s32 	[%rd16+0], %r80;
	.loc	16	284	0
	ld.param.s32 	%r70, [__cudaparm__Z17likelihood_kernelPfS_S_PiS0_S_PhS_S_iiiiiiS0_S__max_size];
	.loc	16	291	0
	setp.lt.s32 	%p11, %r80, %r70;
	@%p11 bra 	$Lt_3_21506;
	.loc	16	293	0
	mov.s32 	%r81, 0;
	st.global.s32 	[%rd16+0], %r81;
$Lt_3_21506:
	add.u64 	%rd16, %rd16, 4;
	add.s32 	%r64, %r64, 2;
	add.u64 	%rd10, %rd10, 8;
	setp.ne.s32 	%p12, %r64, %r65;
	@%p12 bra 	$Lt_3_20226;
	bra.uni 	$Lt_3_19714;
$Lt_3_27906:
	cvt.s64.s32 	%rd17, %r5;
	mul.wide.s32 	%rd2, %r5, 4;
$Lt_3_19714:
	.loc	16	295	0
	@!%p6 bra 	$Lt_3_28162;
	.loc	16	284	0
	ld.param.s32 	%r61, [__cudaparm__Z17likelihood_kernelPfS_S_PiS0_S_PhS_S_iiiiiiS0_S__countOnes];
	.loc	16	295	0
	mov.s32 	%r82, %r61;
	mul.lo.s32 	%r83, %r61, %r5;
	mov.s32 	%r84, %r83;
	add.s32 	%r85, %r83, %r61;
	ld.param.u64 	%rd18, [__cudaparm__Z17likelihood_kernelPfS_S_PiS0_S_PhS_S_iiiiiiS0_S__ind];
	cvt.s64.s32 	%rd19, %r83;
	mul.wide.s32 	%rd20, %r83, 4;
	add.u64 	%rd21, %rd18, %rd20;
	ld.param.u64 	%rd22, [__cudaparm__Z17likelihood_kernelPfS_S_PiS0_S_PhS_S_iiiiiiS0_S__I];
	mov.f32 	%f68, 0f00000000;    	// 0
	mov.s32 	%r86, %r82;
$Lt_3_22786:
 //<loop> Loop body line 295, nesting depth: 1, estimated iterations: unknown
	.loc	16	67	0
	ld.global.s32 	%r87, [%rd21+0];
	cvt.s64.s32 	%rd23, %r87;
	.loc	16	295	0
	ld.param.u64 	%rd22, [__cudaparm__Z17likelihood_kernelPfS_S_PiS0_S_PhS_S_iiiiiiS0_S__I];
	.loc	16	67	0
	add.u64 	%rd24, %rd23, %rd22;
	ld.global.u8 	%r88, [%rd24+0];
	sub.s32 	%r89, %r88, 100;
	cvt.rn.f32.s32 	%f69, %r89;
	sub.s32 	%r90, %r88, 228;
	cvt.rn.f32.s32 	%f70, %r90;
	mov.f32 	%f71, %f69;
	.loc	18	2807	0
	mov.f32 	%f72, 0f3f800000;    	// 1
	mov.s32 	%r91, 2;
$Lt_3_14850:
	.loc	18	2809	0
	and.b32 	%r92, %r91, 1;
	mov.u32 	%r93, 0;
	setp.eq.s32 	%p13, %r92, %r93;
	@%p13 bra 	$Lt_3_23042;
	.loc	18	2811	0
	mul.rn.f32 	%f72, %f72, %f71;
$Lt_3_23042:
	.loc	18	2813	0
	shr.u32 	%r91, %r91, 1;
	mov.u32 	%r94, 0;
	setp.ne.u32 	%p14, %r91, %r94;
	@%p14 bra 	$Lt_3_23554;
	.loc	18	2816	0
	mov.f32 	%f73, %f72;
	bra.uni 	$LDWendi_powif_216_3;
$Lt_3_23554:
	.loc	18	2818	0
	mov.f32 	%f74, %f71;
	mul.rn.f32 	%f71, %f74, %f74;
	bra.uni 	$Lt_3_14850;
$LDWendi_powif_216_3:
	.loc	16	67	0
	mov.f32 	%f75, %f70;
	.loc	18	2807	0
	mov.f32 	%f72, 0f3f800000;    	// 1
	mov.s32 	%r91, 2;
$Lt_3_16130:
	.loc	18	2809	0
	and.b32 	%r95, %r91, 1;
	mov.u32 	%r96, 0;
	setp.eq.s32 	%p15, %r95, %r96;
	@%p15 bra 	$Lt_3_24066;
	.loc	18	2811	0
	mul.rn.f32 	%f72, %f72, %f75;
$Lt_3_24066:
	.loc	18	2813	0
	shr.u32 	%r91, %r91, 1;
	mov.u32 	%r97, 0;
	setp.ne.u32 	%p16, %r91, %r97;
	@%p16 bra 	$Lt_3_24578;
	bra.uni 	$LDWendi_powif_216_1;
$Lt_3_24578:
	.loc	18	2818	0
	mov.f32 	%f76, %f75;
	mul.rn.f32 	%f75, %f76, %f76;
	bra.uni 	$Lt_3_16130;
$LDWendi_powif_216_1:
	.loc	16	67	0
	cvt.f64.f32 	%fd13, %f68;
	sub.f32 	%f77, %f73, %f72;
	cvt.f64.f32 	%fd14, %f77;
	mov.f64 	%fd15, 0d4049000000000000;	// 50
	div.rn.f64 	%fd16, %fd14, %fd15;
	add.f64 	%fd17, %fd13, %fd16;
	cvt.rn.f32.f64 	%f68, %fd17;
	add.s32 	%r84, %r84, 1;
	add.u64 	%rd21, %rd21, 4;
	setp.ne.s32 	%p17, %r84, %r85;
	@%p17 bra 	$Lt_3_22786;
	bra.uni 	$Lt_3_22274;
$Lt_3_28162:
	mov.f32 	%f68, 0f00000000;    	// 0
$Lt_3_22274:
	.loc	16	284	0
	ld.param.s32 	%r61, [__cudaparm__Z17likelihood_kernelPfS_S_PiS0_S_PhS_S_iiiiiiS0_S__countOnes];
	.loc	16	296	0
	cvt.rn.f32.s32 	%f78, %r61;
	div.approx.f32 	%f79, %f68, %f78;
	ld.param.u64 	%rd25, [__cudaparm__Z17likelihood_kernelPfS_S_PiS0_S_PhS_S_iiiiiiS0_S__likelihood];
	add.u64 	%rd26, %rd25, %rd2;
	st.global.f32 	[%rd26+0], %f79;
	.loc	16	298	0
	bar.sync 	0;
$Lt_3_19202:
	@!%p1 bra 	$Lt_3_27394;
	.loc	16	303	0
	cvt.s64.s32 	%rd27, %r5;
	mul.wide.s32 	%rd2, %r5, 4;
	ld.param.u64 	%rd28, [__cudaparm__Z17likelihood_kernelPfS_S_PiS0_S_PhS_S_iiiiiiS0_S__weights];
	add.u64 	%rd29, %rd28, %rd2;
	ld.global.f32 	%f80, [%rd29+0];
	ld.param.u64 	%rd30, [__cudaparm__Z17likelihood_kernelPfS_S_PiS0_S_PhS_S_iiiiiiS0_S__likelihood];
	add.u64 	%rd31, %rd30, %rd2;
	ld.global.f32 	%f81, [%rd31+0];
	mul.f32 	%f82, %f80, %f81;
	st.global.f32 	[%rd29+0], %f82;
	.loc	16	304	0
	bar.sync 	0;
	mov.u64 	%rd32, __cuda___cuda_local_var_35086_32_non_const_buffer240;
	.loc	16	305	0
	cvt.u64.u32 	%rd33, %r2;
	mul.wide.u32 	%rd34, %r2, 4;
	add.u64 	%rd35, %rd32, %rd34;
	ld.global.f32 	%f83, [%rd29+0];
	st.shared.f32 	[%rd35+0], %f83;
	.loc	16	306	0
	bar.sync 	0;
	.loc	16	308	0
	shr.u32 	%r98, %r1, 1;
	mov.s32 	%r99, %r98;
	mov.u32 	%r100, 0;
	setp.eq.u32 	%p18, %r98, %r100;
	@%p18 bra 	$Lt_3_25858;
$Lt_3_26370:
	setp.le.u32 	%p19, %r99, %r2;
	@%p19 bra 	$Lt_3_26626;
	.loc	16	312	0
	ld.shared.f32 	%f84, [%rd35+0];
	add.u32 	%r101, %r99, %r2;
	cvt.u64.u32 	%rd36, %r101;
	mul.wide.u32 	%rd37, %r101, 4;
	add.u64 	%rd38, %rd32, %rd37;
	ld.shared.f32 	%f85, [%rd38+0];
	add.f32 	%f86, %f84, %f85;
	st.shared.f32 	[%rd35+0], %f86;
$Lt_3_26626:
	.loc	16	314	0
	bar.sync 	0;
	.loc	16	308	0
	shr.u32 	%r99, %r99, 1;
	mov.u32 	%r102, 0;
	setp.ne.u32 	%p20, %r99, %r102;
	@%p20 bra 	$Lt_3_26370;
$Lt_3_25858:
	mov.u32 	%r103, 0;
	setp.ne.u32 	%p21, %r2, %r103;
	@%p21 bra 	$Lt_3_27394;
	.loc	16	318	0
	ld.shared.f32 	%f87, [__cuda___cuda_local_var_35086_32_non_const_buffer240+0];
	ld.param.u64 	%rd39, [__cudaparm__Z17likelihood_kernelPfS_S_PiS0_S_PhS_S_iiiiiiS0_S__partial_sums];
	cvt.u64.u16 	%rd40, %ctaid.x;
	mul.lo.u64 	%rd41, %rd40, 4;
	add.u64 	%rd42, %rd39, %rd41;
	st.global.f32 	[%rd42+0], %f87;
$Lt_3_27394:
$Lt_3_25346:
	.loc	16	322	0
	exit;
$LDWend__Z17likelihood_kernelPfS_S_PiS0_S_PhS_S_iiiiiiS0_S_:
	} // _Z17likelihood_kernelPfS_S_PiS0_S_PhS_S_iiiiiiS0_S_




// ===== COMPILED SASS (sm_100) =====

	.target	sm_100

	.elftype	@"ET_EXEC"


//--------------------- .note.nv.tkinfo           --------------------------
	.section	.note.nv.tkinfo,"",@"SHT_NOTE"
	.sectionflags	@"SHF_NOTE_NV_TKINFO"
	.tkinfo
        /*0018*/ 	.word	0x00000002
        /*0030*/ 	.string	""
        /*0030*/ 	.string	"ptxas"
        /*0030*/ 	.string	"Cuda compilation tools, release 13.0, V13.0.88"
        /*0030*/ 	.string	"Build cuda_13.0.r13.0/compiler.36424714_0"
        /*0030*/ 	.string	"-arch sm_100 "



//--------------------- .note.nv.cuinfo           --------------------------
	.section	.note.nv.cuinfo,"",@"SHT_NOTE"
	.sectionflags	@"SHF_NOTE_NV_CUINFO"
        /*0018*/ 	.short	0x0002
        /*001a*/ 	.short	0x000d
        /*001c*/ 	.short	0x0082
	.zero		2


//--------------------- .nv.info                  --------------------------
	.section	.nv.info,"",@"SHT_CUDA_INFO"
	.align	4


	//----- nvinfo : EIATTR_REGCOUNT
	.align		4
        /*0000*/ 	.byte	0x04, 0x2f
        /*0002*/ 	.short	(.L_1 - .L_0)
	.align		4
.L_0:
        /*0004*/ 	.word	index@(_Z17find_index_kernelPfS_S_S_S_S_S_i)
        /*0008*/ 	.word	0x00000010


	//----- nvinfo : EIATTR_FRAME_SIZE
	.align		4
.L_1:
        /*000c*/ 	.byte	0x04, 0x11
        /*000e*/ 	.short	(.L_3 - .L_2)
	.align		4
.L_2:
        /*0010*/ 	.word	index@(_Z17find_index_kernelPfS_S_S_S_S_S_i)
        /*0014*/ 	.word	0x00000000


	//----- nvinfo : EIATTR_REGCOUNT
	.align		4
.L_3:
        /*0018*/ 	.byte	0x04, 0x2f
        /*001a*/ 	.short	(.L_5 - .L_4)
	.align		4
.L_4:
        /*001c*/ 	.word	index@(_Z24normalize_weights_kernelPfiS_S_S_Pi)
        /*0020*/ 	.word	0x00000012


	//----- nvinfo : EIATTR_FRAME_SIZE
	.align		4
.L_5:
        /*0024*/ 	.byte	0x04, 0x11
        /*0026*/ 	.short	(.L_7 - .L_6)
	.align		4
.L_6:
        /*0028*/ 	.word	index@(_Z24normalize_weights_kernelPfiS_S_S_Pi)
        /*002c*/ 	.word	0x00000000


	//----- nvinfo : EIATTR_REGCOUNT
	.align		4
.L_7:
        /*0030*/ 	.byte	0x04, 0x2f
        /*0032*/ 	.short	(.L_9 - .L_8)
	.align		4
.L_8:
        /*0034*/ 	.word	index@(_Z10sum_kernelPfi)
        /*0038*/ 	.word	0x0000000c


	//----- nvinfo : EIATTR_FRAME_SIZE
	.align		4
.L_9:
        /*003c*/ 	.byte	0x04, 0x11
        /*003e*/ 	.short	(.L_11 - .L_10)
	.align		4
.L_10:
        /*0040*/ 	.word	index@(_Z10sum_kernelPfi)
        /*0044*/ 	.word	0x00000000


	//----- nvinfo : EIATTR_REGCOUNT
	.align		4
.L_11:
        /*0048*/ 	.byte	0x04, 0x2f
        /*004a*/ 	.short	(.L_13 - .L_12)
	.align		4
.L_12:
        /*004c*/ 	.word	index@(_Z17likelihood_kernelPfS_S_PiS0_S_PhS_S_iiiiiiS0_S_)
        /*0050*/ 	.word	0x0000001e


	//----- nvinfo : EIATTR_FRAME_SIZE
	.align		4
.L_13:
        /*0054*/ 	.byte	0x04, 0x11
        /*0056*/ 	.short	(.L_15 - .L_14)
	.align		4
.L_14:
        /*0058*/ 	.word	index@($__internal_1_$__cuda_sm20_div_rn_f64_full)
        /*005c*/ 	.word	0x00000000


	//----- nvinfo : EIATTR_FRAME_SIZE
	.align		4
.L_15:
        /*0060*/ 	.byte	0x04, 0x11
        /*0062*/ 	.short	(.L_17 - .L_16)
	.align		4
.L_16:
        /*0064*/ 	.word	index@($__internal_0_$__cuda_sm20_div_rn_f64_fast)
        /*0068*/ 	.word	0x00000000


	//----- nvinfo : EIATTR_FRAME_SIZE
	.align		4
.L_17:
        /*006c*/ 	.byte	0x04, 0x11
        /*006e*/ 	.short	(.L_19 - .L_18)
	.align		4
.L_18:
        /*0070*/ 	.word	index@(_Z17likelihood_kernelPfS_S_PiS0_S_PhS_S_iiiiiiS0_S_)
        /*0074*/ 	.word	0x00000000


	//----- nvinfo : EIATTR_MIN_STACK_SIZE
	.align		4
.L_19:
        /*0078*/ 	.byte	0x04, 0x12
        /*007a*/ 	.short	(.L_21 - .L_20)
	.align		4
.L_20:
        /*007c*/ 	.word	index@(_Z17likelihood_kernelPfS_S_PiS0_S_PhS_S_iiiiiiS0_S_)
        /*0080*/ 	.word	0x00000000


	//----- nvinfo : EIATTR_MIN_STACK_SIZE
	.align		4
.L_21:
        /*0084*/ 	.byte	0x04, 0x12
        /*0086*/ 	.short	(.L_23 - .L_22)
	.align		4
.L_22:
        /*0088*/ 	.word	index@(_Z10sum_kernelPfi)
        /*008c*/ 	.word	0x00000000


	//----- nvinfo : EIATTR_MIN_STACK_SIZE
	.align		4
.L_23:
        /*0090*/ 	.byte	0x04, 0x12
        /*0092*/ 	.short	(.L_25 - .L_24)
	.align		4
.L_24:
        /*0094*/ 	.word	index@(_Z24normalize_weights_kernelPfiS_S_S_Pi)
        /*0098*/ 	.word	0x00000000


	//----- nvinfo : EIATTR_MIN_STACK_SIZE
	.align		4
.L_25:
        /*009c*/ 	.byte	0x04, 0x12
        /*009e*/ 	.short	(.L_27 - .L_26)
	.align		4
.L_26:
        /*00a0*/ 	.word	index@(_Z17find_index_kernelPfS_S_S_S_S_S_i)
        /*00a4*/ 	.word	0x00000000
.L_27:


//--------------------- .nv.compat                --------------------------
	.section	.nv.compat,"",@"SHT_CUDA_COMPAT_INFO"
	.align	4
        /*0000*/ 	.byte	0x02, 0x09, 0x00, 0x00, 0x02, 0x02, 0x02, 0x00, 0x02, 0x05, 0x05, 0x00, 0x03, 0x07, 0x01, 0x01
        /*0010*/ 	.byte	0x02, 0x03, 0x00, 0x00, 0x02, 0x06, 0x01, 0x00, 0x04, 0x0b, 0x08, 0x00, 0x01, 0x00, 0x00, 0x00
        /*0020*/ 	.byte	0x00, 0x00, 0x00, 0x00


//--------------------- .nv.info._Z17likelihood_kernelPfS_S_PiS0_S_PhS_S_iiiiiiS0_S_ --------------------------
	.section	.nv.info._Z17likelihood_kernelPfS_S_PiS0_S_PhS_S_iiiiiiS0_S_,"",@"SHT_CUDA_INFO"
	.sectionflags	@""
	.align	4


	//----- nvinfo : EIATTR_CUDA_API_VERSION
	.align		4
        /*0000*/ 	.byte	0x04, 0x37
        /*0002*/ 	.short	(.L_29 - .L_28)
.L_28:
        /*0004*/ 	.word	0x00000082


	//----- nvinfo : EIATTR_KPARAM_INFO
	.align		4
.L_29:
        /*0008*/ 	.byte	0x04, 0x17
        /*000a*/ 	.short	(.L_31 - .L_30)
.L_30:
        /*000c*/ 	.word	0x00000000
        /*0010*/ 	.short	0x0010
        /*0012*/ 	.short	0x0068
        /*0014*/ 	.byte	0x00, 0xf0, 0x21, 0x00


	//----- nvinfo : EIATTR_KPARAM_INFO
	.align		4
.L_31:
        /*0018*/ 	.byte	0x04, 0x17
        /*001a*/ 	.short	(.L_33 - .L_32)
.L_32:
        /*001c*/ 	.word	0x00000000
        /*0020*/ 	.short	0x000f
        /*0022*/ 	.short	0x0060
        /*0024*/ 	.byte	0x00, 0xf0, 0x21, 0x00


	//----- nvinfo : EIATTR_KPARAM_INFO
	.align		4
.L_33:
        /*0028*/ 	.byte	0x04, 0x17
        /*002a*/ 	.short	(.L_35 - .L_34)
.L_34:
        /*002c*/ 	.word	0x00000000
        /*0030*/ 	.short	0x000e
        /*0032*/ 	.short	0x005c
        /*0034*/ 	.byte	0x00, 0xf0, 0x11, 0x00


	//----- nvinfo : EIATTR_KPARAM_INFO
	.align		4
.L_35:
        /*0038*/ 	.byte	0x04, 0x17
        /*003a*/ 	.short	(.L_37 - .L_36)
.L_36:
        /*003c*/ 	.word	0x00000000
        /*0040*/ 	.short	0x000d
        /*0042*/ 	.short	0x0058
        /*0044*/ 	.byte	0x00, 0xf0, 0x11, 0x00


	//----- nvinfo : EIATTR_KPARAM_INFO
	.align		4
.L_37:
        /*0048*/ 	.byte	0x04, 0x17
        /*004a*/ 	.short	(.L_39 - .L_38)
.L_38:
        /*004c*/ 	.word	0x00000000
        /*0050*/ 	.short	0x000c
        /*0052*/ 	.short	0x0054
        /*0054*/ 	.byte	0x00, 0xf0, 0x11, 0x00


	//----- nvinfo : EIATTR_KPARAM_INFO
	.align		4
.L_39:
        /*0058*/ 	.byte	0x04, 0x17
        /*005a*/ 	.short	(.L_41 - .L_40)
.L_40:
        /*005c*/ 	.word	0x00000000
        /*0060*/ 	.short	0x000b
        /*0062*/ 	.short	0x0050
        /*0064*/ 	.byte	0x00, 0xf0, 0x11, 0x00


	//----- nvinfo : EIATTR_KPARAM_INFO
	.align		4
.L_41:
        /*0068*/ 	.byte	0x04, 0x17
        /*006a*/ 	.short	(.L_43 - .L_42)
.L_42:
        /*006c*/ 	.word	0x00000000
        /*0070*/ 	.short	0x000a
        /*0072*/ 	.short	0x004c
        /*0074*/ 	.byte	0x00, 0xf0, 0x11, 0x00


	//----- nvinfo : EIATTR_KPARAM_INFO
	.align		4
.L_43:
        /*0078*/ 	.byte	0x04, 0x17
        /*007a*/ 	.short	(.L_45 - .L_44)
.L_44:
        /*007c*/ 	.word	0x00000000
        /*0080*/ 	.short	0x0009
        /*0082*/ 	.short	0x0048
        /*0084*/ 	.byte	0x00, 0xf0, 0x11, 0x00


	//----- nvinfo : EIATTR_KPARAM_INFO
	.align		4
.L_45:
        /*0088*/ 	.byte	0x04, 0x17
        /*008a*/ 	.short	(.L_47 - .L_46)
.L_46:
        /*008c*/ 	.word	0x00000000
        /*0090*/ 	.short	0x0008
        /*0092*/ 	.short	0x0040
        /*0094*/ 	.byte	0x00, 0xf0, 0x21, 0x00


	//----- nvinfo : EIATTR_KPARAM_INFO
	.align		4
.L_47:
        /*0098*/ 	.byte	0x04, 0x17
        /*009a*/ 	.short	(.L_49 - .L_48)
.L_48:
        /*009c*/ 	.word	0x00000000
        /*00a0*/ 	.short	0x0007
        /*00a2*/ 	.short	0x0038
        /*00a4*/ 	.byte	0x00, 0xf0, 0x21, 0x00


	//----- nvinfo : EIATTR_KPARAM_INFO
	.align		4
.L_49:
        /*00a8*/ 	.byte	0x04, 0x17
        /*00aa*/ 	.short	(.L_51 - .L_50)
.L_50:
        /*00ac*/ 	.word	0x00000000
        /*00b0*/ 	.short	0x0006
        /*00b2*/ 	.short	0x0030
        /*00b4*/ 	.byte	0x00, 0xf0, 0x21, 0x00


	//----- nvinfo : EIATTR_KPARAM_INFO
	.align		4
.L_51:
        /*00b8*/ 	.byte	0x04, 0x17
        /*00ba*/ 	.short	(.L_53 - .L_52)
.L_52:
        /*00bc*/ 	.word	0x00000000
        /*00c0*/ 	.short	0x0005
        /*00c2*/ 	.short	0x0028
        /*00c4*/ 	.byte	0x00, 0xf0, 0x21, 0x00


	//----- nvinfo : EIATTR_KPARAM_INFO
	.align		4
.L_53:
        /*00c8*/ 	.byte	0x04, 0x17
        /*00ca*/ 	.short	(.L_55 - .L_54)
.L_54:
        /*00cc*/ 	.word	0x00000000
        /*00d0*/ 	.short	0x0004
        /*00d2*/ 	.short	0x0020
        /*00d4*/ 	.byte	0x00, 0xf0, 0x21, 0x00


	//----- nvinfo : EIATTR_KPARAM_INFO
	.align		4
.L_55:
        /*00d8*/ 	.byte	0x04, 0x17
        /*00da*/ 	.short	(.L_57 - .L_56)
.L_56:
        /*00dc*/ 	.word	0x00000000
        /*00e0*/ 	.short	0x0003
        /*00e2*/ 	.short	0x0018
        /*00e4*/ 	.byte	0x00, 0xf0, 0x21, 0x00


	//----- nvinfo : EIATTR_KPARAM_INFO
	.align		4
.L_57:
        /*00e8*/ 	.byte	0x04, 0x17
        /*00ea*/ 	.short	(.L_59 - .L_58)
.L_58:
        /*00ec*/ 	.word	0x00000000
        /*00f0*/ 	.short	0x0002
        /*00f2*/ 	.short	0x0010
        /*00f4*/ 	.byte	0x00, 0xf0, 0x21, 0x00


	//----- nvinfo : EIATTR_KPARAM_INFO
	.align		4
.L_59:
        /*00f8*/ 	.byte	0x04, 0x17
        /*00fa*/ 	.short	(.L_61 - .L_60)
.L_60:
        /*00fc*/ 	.word	0x00000000
        /*0100*/ 	.short	0x0001
        /*0102*/ 	.short	0x0008
        /*0104*/ 	.byte	0x00, 0xf0, 0x21, 0x00


	//----- nvinfo : EIATTR_KPARAM_INFO
	.align		4
.L_61:
        /*0108*/ 	.byte	0x04, 0x17
        /*010a*/ 	.short	(.L_63 - .L_62)
.L_62:
        /*010c*/ 	.word	0x00000000
        /*0110*/ 	.short	0x0000
        /*0112*/ 	.short	0x0000
        /*0114*/ 	.byte	0x00, 0xf0, 0x21, 0x00


	//----- nvinfo : EIATTR_SPARSE_MMA_MASK
	.align		4
.L_63:
        /*0118*/ 	.byte	0x03, 0x50
        /*011a*/ 	.short	0x0000


	//----- nvinfo : EIATTR_MAXREG_COUNT
	.align		4
        /*011c*/ 	.byte	0x03, 0x1b
        /*011e*/ 	.short	0x00ff


	//----- nvinfo : EIATTR_NUM_BARRIERS
	.align		4
        /*0120*/ 	.byte	0x02, 0x4c
        /*0122*/ 	.byte	0x01
	.zero		1


	//----- nvinfo : EIATTR_MERCURY_ISA_VERSION
	.align		4
        /*0124*/ 	.byte	0x03, 0x5f
        /*0126*/ 	.short	0x0101


	//----- nvinfo : EIATTR_VRC_CTA_INIT_COUNT
	.align		4
        /*0128*/ 	.byte	0x02, 0x4a
	.zero		1
	.zero		1


	//----- nvinfo : EIATTR_EXIT_INSTR_OFFSETS
	.align		4
        /*012c*/ 	.byte	0x04, 0x1c
        /*012e*/ 	.short	(.L_65 - .L_64)


	//   ....[0]....
.L_64:
        /*0130*/ 	.word	0x00000680


	//   ....[1]....
        /*0134*/ 	.word	0x00001110


	//   ....[2]....
        /*0138*/ 	.word	0x00001200


	//----- nvinfo : EIATTR_CRS_STACK_SIZE
	.align		4
.L_65:
        /*013c*/ 	.byte	0x04, 0x1e
        /*013e*/ 	.short	(.L_67 - .L_66)
.L_66:
        /*0140*/ 	.word	0x00000000


	//----- nvinfo : EIATTR_CBANK_PARAM_SIZE
	.align		4
.L_67:
        /*0144*/ 	.byte	0x03, 0x19
        /*0146*/ 	.short	0x0070


	//----- nvinfo : EIATTR_PARAM_CBANK
	.align		4
        /*0148*/ 	.byte	0x04, 0x0a
        /*014a*/ 	.short	(.L_69 - .L_68)
	.align		4
.L_68:
        /*014c*/ 	.word	index@(.nv.constant0._Z17likelihood_kernelPfS_S_PiS0_S_PhS_S_iiiiiiS0_S_)
        /*0150*/ 	.short	0x0380
        /*0152*/ 	.short	0x0070


	//----- nvinfo : EIATTR_SW_WAR
	.align		4
.L_69:
        /*0154*/ 	.byte	0x04, 0x36
        /*0156*/ 	.short	(.L_71 - .L_70)
.L_70:
        /*0158*/ 	.word	0x00000008
.L_71:


//--------------------- .nv.info._Z10sum_kernelPfi --------------------------
	.section	.nv.info._Z10sum_kernelPfi,"",@"SHT_CUDA_INFO"
	.sectionflags	@""
	.align	4


	//----- nvinfo : EIATTR_CUDA_API_VERSION
	.align		4
        /*0000*/ 	.byte	0x04, 0x37
        /*0002*/ 	.short	(.L_73 - .L_72)
.L_72:
        /*0004*/ 	.word	0x00000082


	//----- nvinfo : EIATTR_KPARAM_INFO
	.align		4
.L_73:
        /*0008*/ 	.byte	0x04, 0x17
        /*000a*/ 	.short	(.L_75 - .L_74)
.L_74:
        /*000c*/ 	.word	0x00000000
        /*0010*/ 	.short	0x0001
        /*0012*/ 	.short	0x0008
        /*0014*/ 	.byte	0x00, 0xf0, 0x11, 0x00


	//----- nvinfo : EIATTR_KPARAM_INFO
	.align		4
.L_75:
        /*0018*/ 	.byte	0x04, 0x17
        /*001a*/ 	.short	(.L_77 - .L_76)
.L_76:
        /*001c*/ 	.word	0x00000000
        /*0020*/ 	.short	0x0000
        /*0022*/ 	.short	0x0000
        /*0024*/ 	.byte	0x00, 0xf0, 0x21, 0x00


	//----- nvinfo : EIATTR_SPARSE_MMA_MASK
	.align		4
.L_77:
        /*0028*/ 	.byte	0x03, 0x50
        /*002a*/ 	.short	0x0000


	//----- nvinfo : EIATTR_MAXREG_COUNT
	.align		4
        /*002c*/ 	.byte	0x03, 0x1b
        /*002e*/ 	.short	0x00ff


	//----- nvinfo : EIATTR_MERCURY_ISA_VERSION
	.align		4
        /*0030*/ 	.byte	0x03, 0x5f
        /*0032*/ 	.short	0x0101


	//----- nvinfo : EIATTR_VRC_CTA_INIT_COUNT
	.align		4
        /*0034*/ 	.byte	0x02, 0x4a
	.zero		1
	.zero		1


	//----- nvinfo : EIATTR_EXIT_INSTR_OFFSETS
	.align		4
        /*0038*/ 	.byte	0x04, 0x1c
        /*003a*/ 	.short	(.L_79 - .L_78)


	//   ....[0]....
.L_78:
        /*003c*/ 	.word	0x00000090


	//   ....[1]....
        /*0040*/ 	.word	0x00000460


	//----- nvinfo : EIATTR_CBANK_PARAM_SIZE
	.align		4
.L_79:
        /*0044*/ 	.byte	0x03, 0x19
        /*0046*/ 	.short	0x000c


	//----- nvinfo : EIATTR_PARAM_CBANK
	.align		4
        /*0048*/ 	.byte	0x04, 0x0a
        /*004a*/ 	.short	(.L_81 - .L_80)
	.align		4
.L_80:
        /*004c*/ 	.word	index@(.nv.constant0._Z10sum_kernelPfi)
        /*0050*/ 	.short	0x0380
        /*0052*/ 	.short	0x000c


	//----- nvinfo : EIATTR_SW_WAR
	.align		4
.L_81:
        /*0054*/ 	.byte	0x04, 0x36
        /*0056*/ 	.short	(.L_83 - .L_82)
.L_82:
        /*0058*/ 	.word	0x00000008


	//----- nvinfo : EIATTR_BINDLESS_TEXTURE_BANK
	.align		4
.L_83:
        /*005c*/ 	.byte	0x02, 0x15
	.zero		1
	.zero		1


	//----- nvinfo : EIATTR_BINDLESS_SURFACE_BANK
	.align		4
        /*0060*/ 	.byte	0x02, 0x16
	.zero		1
	.zero		1


//--------------------- .nv.info._Z24normalize_weights_kernelPfiS_S_S_Pi --------------------------
	.section	.nv.info._Z24normalize_weights_kernelPfiS_S_S_Pi,"",@"SHT_CUDA_INFO"
	.sectionflags	@""
	.align	4


	//----- nvinfo : EIATTR_CUDA_API_VERSION
	.align		4
        /*0000*/ 	.byte	0x04, 0x37
        /*0002*/ 	.short	(.L_85 - .L_84)
.L_84:
        /*0004*/ 	.word	0x00000082


	//----- nvinfo : EIATTR_KPARAM_INFO
	.align		4
.L_85:
        /*0008*/ 	.byte	0x04, 0x17
        /*000a*/ 	.short	(.L_87 - .L_86)
.L_86:
        /*000c*/ 	.word	0x00000000
        /*0010*/ 	.short	0x0005
        /*0012*/ 	.short	0x0028
        /*0014*/ 	.byte	0x00, 0xf0, 0x21, 0x00


	//----- nvinfo : EIATTR_KPARAM_INFO
	.align		4
.L_87:
        /*0018*/ 	.byte	0x04, 0x17
        /*001a*/ 	.short	(.L_89 - .L_88)
.L_88:
        /*001c*/ 	.word	0x00000000
        /*0020*/ 	.short	0x0004
        /*0022*/ 	.short	0x0020
        /*0024*/ 	.byte	0x00, 0xf0, 0x21, 0x00


	//----- nvinfo : EIATTR_KPARAM_INFO
	.align		4
.L_89:
        /*0028*/ 	.byte	0x04, 0x17
        /*002a*/ 	.short	(.L_91 - .L_90)
.L_90:
        /*002c*/ 	.word	0x00000000
        /*0030*/ 	.short	0x0003
        /*0032*/ 	.short	0x0018
        /*0034*/ 	.byte	0x00, 0xf0, 0x21, 0x00


	//----- nvinfo : EIATTR_KPARAM_INFO
	.align		4
.L_91:
        /*0038*/ 	.byte	0x04, 0x17
        /*003a*/ 	.short	(.L_93 - .L_92)
.L_92:
        /*003c*/ 	.word	0x00000000
        /*0040*/ 	.short	0x0002
        /*0042*/ 	.short	0x0010
        /*0044*/ 	.byte	0x00, 0xf0, 0x21, 0x00


	//----- nvinfo : EIATTR_KPARAM_INFO
	.align		4
.L_93:
        /*0048*/ 	.byte	0x04, 0x17
        /*004a*/ 	.short	(.L_95 - .L_94)
.L_94:
        /*004c*/ 	.word	0x00000000
        /*0050*/ 	.short	0x0001
        /*0052*/ 	.short	0x0008
        /*0054*/ 	.byte	0x00, 0xf0, 0x11, 0x00


	//----- nvinfo : EIATTR_KPARAM_INFO
	.align		4
.L_95:
        /*0058*/ 	.byte	0x04, 0x17
        /*005a*/ 	.short	(.L_97 - .L_96)
.L_96:
        /*005c*/ 	.word	0x00000000
        /*0060*/ 	.short	0x0000
        /*0062*/ 	.short	0x0000
        /*0064*/ 	.byte	0x00, 0xf0, 0x21, 0x00


	//----- nvinfo : EIATTR_SPARSE_MMA_MASK
	.align		4
.L_97:
        /*0068*/ 	.byte	0x03, 0x50
        /*006a*/ 	.short	0x0000


	//----- nvinfo : EIATTR_MAXREG_COUNT
	.align		4
        /*006c*/ 	.byte	0x03, 0x1b
        /*006e*/ 	.short	0x00ff


	//----- nvinfo : EIATTR_NUM_BARRIERS
	.align		4
        /*0070*/ 	.byte	0x02, 0x4c
        /*0072*/ 	.byte	0x01
	.zero		1


	//----- nvinfo : EIATTR_MERCURY_ISA_VERSION
	.align		4
        /*0074*/ 	.byte	0x03, 0x5f
        /*0076*/ 	.short	0x0101


	//----- nvinfo : EIATTR_VRC_CTA_INIT_COUNT
	.align		4
        /*0078*/ 	.byte	0x02, 0x4a
	.zero		1
	.zero		1


	//----- nvinfo : EIATTR_EXIT_INSTR_OFFSETS
	.align		4
        /*007c*/ 	.byte	0x04, 0x1c
        /*007e*/ 	.short	(.L_99 - .L_98)


	//   ....[0]....
.L_98:
        /*0080*/ 	.word	0x00000850


	//   ....[1]....
        /*0084*/ 	.word	0x000008f0


	//----- nvinfo : EIATTR_CRS_STACK_SIZE
	.align		4
.L_99:
        /*0088*/ 	.byte	0x04, 0x1e
        /*008a*/ 	.short	(.L_101 - .L_100)
.L_100:
        /*008c*/ 	.word	0x00000000


	//----- nvinfo : EIATTR_CBANK_PARAM_SIZE
	.align		4
.L_101:
        /*0090*/ 	.byte	0x03, 0x19
        /*0092*/ 	.short	0x0030


	//----- nvinfo : EIATTR_PARAM_CBANK
	.align		4
        /*0094*/ 	.byte	0x04, 0x0a
        /*0096*/ 	.short	(.L_103 - .L_102)
	.align		4
.L_102:
        /*0098*/ 	.word	index@(.nv.constant0._Z24normalize_weights_kernelPfiS_S_S_Pi)
        /*009c*/ 	.short	0x0380
        /*009e*/ 	.short	0x0030


	//----- nvinfo : EIATTR_SW_WAR
	.align		4
.L_103:
        /*00a0*/ 	.byte	0x04, 0x36
        /*00a2*/ 	.short	(.L_105 - .L_104)
.L_104:
        /*00a4*/ 	.word	0x00000008
.L_105:


//--------------------- .nv.info._Z17find_index_kernelPfS_S_S_S_S_S_i --------------------------
	.section	.nv.info._Z17find_index_kernelPfS_S_S_S_S_S_i,"",@"SHT_CUDA_INFO"
	.sectionflags	@""
	.align	4


	//----- nvinfo : EIATTR_CUDA_API_VERSION
	.align		4
        /*0000*/ 	.byte	0x04, 0x37
        /*0002*/ 	.short	(.L_107 - .L_106)
.L_106:
        /*0004*/ 	.word	0x00000082


	//----- nvinfo : EIATTR_KPARAM_INFO
	.align		4
.L_107:
        /*0008*/ 	.byte	0x04, 0x17
        /*000a*/ 	.short	(.L_109 - .L_108)
.L_108:
        /*000c*/ 	.word	0x00000000
        /*0010*/ 	.short	0x0007
        /*0012*/ 	.short	0x0038
        /*0014*/ 	.byte	0x00, 0xf0, 0x11, 0x00


	//----- nvinfo : EIATTR_KPARAM_INFO
	.align		4
.L_109:
        /*0018*/ 	.byte	0x04, 0x17
        /*001a*/ 	.short	(.L_111 - .L_110)
.L_110:
        /*001c*/ 	.word	0x00000000
        /*0020*/ 	.short	0x0006
        /*0022*/ 	.short	0x0030
        /*0024*/ 	.byte	0x00, 0xf0, 0x21, 0x00


	//----- nvinfo : EIATTR_KPARAM_INFO
	.align		4
.L_111:
        /*0028*/ 	.byte	0x04, 0x17
        /*002a*/ 	.short	(.L_113 - .L_112)
.L_112:
        /*002c*/ 	.word	0x00000000
        /*0030*/ 	.short	0x0005
        /*0032*/ 	.short	0x0028
        /*0034*/ 	.byte	0x00, 0xf0, 0x21, 0x00


	//----- nvinfo : EIATTR_KPARAM_INFO
	.align		4
.L_113:
        /*0038*/ 	.byte	0x04, 0x17
        /*003a*/ 	.short	(.L_115 - .L_114)
.L_114:
        /*003c*/ 	.word	0x00000000
        /*0040*/ 	.short	0x0004
        /*0042*/ 	.short	0x0020
        /*0044*/ 	.byte	0x00, 0xf0, 0x21, 0x00


	//----- nvinfo : EIATTR_KPARAM_INFO
	.align		4
.L_115:
        /*0048*/ 	.byte	0x04, 0x17
        /*004a*/ 	.short	(.L_117 - .L_116)
.L_116:
        /*004c*/ 	.word	0x00000000
        /*0050*/ 	.short	0x0003
        /*0052*/ 	.short	0x0018
        /*0054*/ 	.byte	0x00, 0xf0, 0x21, 0x00


	//----- nvinfo : EIATTR_KPARAM_INFO
	.align		4
.L_117:
        /*0058*/ 	.byte	0x04, 0x17
        /*005a*/ 	.short	(.L_119 - .L_118)
.L_118:
        /*005c*/ 	.word	0x00000000
        /*0060*/ 	.short	0x0002
        /*0062*/ 	.short	0x0010
        /*0064*/ 	.byte	0x00, 0xf0, 0x21, 0x00


	//----- nvinfo : EIATTR_KPARAM_INFO
	.align		4
.L_119:
        /*0068*/ 	.byte	0x04, 0x17
        /*006a*/ 	.short	(.L_121 - .L_120)
.L_120:
        /*006c*/ 	.word	0x00000000
        /*0070*/ 	.short	0x0001
        /*0072*/ 	.short	0x0008
        /*0074*/ 	.byte	0x00, 0xf0, 0x21, 0x00


	//----- nvinfo : EIATTR_KPARAM_INFO
	.align		4
.L_121:
        /*0078*/ 	.byte	0x04, 0x17
        /*007a*/ 	.short	(.L_123 - .L_122)
.L_122:
        /*007c*/ 	.word	0x00000000
        /*0080*/ 	.short	0x0000
        /*0082*/ 	.short	0x0000
        /*0084*/ 	.byte	0x00, 0xf0, 0x21, 0x00


	//----- nvinfo : EIATTR_SPARSE_MMA_MASK
	.align		4
.L_123:
        /*0088*/ 	.byte	0x03, 0x50
        /*008a*/ 	.short	0x0000


	//----- nvinfo : EIATTR_MAXREG_COUNT
	.align		4
        /*008c*/ 	.byte	0x03, 0x1b
        /*008e*/ 	.short	0x00ff


	//----- nvinfo : EIATTR_MERCURY_ISA_VERSION
	.align		4
        /*0090*/ 	.byte	0x03, 0x5f
        /*0092*/ 	.short	0x0101


	//----- nvinfo : EIATTR_VRC_CTA_INIT_COUNT
	.align		4
        /*0094*/ 	.byte	0x02, 0x4a
	.zero		1
	.zero		1


	//----- nvinfo : EIATTR_EXIT_INSTR_OFFSETS
	.align		4
        /*0098*/ 	.byte	0x04, 0x1c
        /*009a*/ 	.short	(.L_125 - .L_124)


	//   ....[0]....
.L_124:
        /*009c*/ 	.word	0x000000a0


	//   ....[1]....
        /*00a0*/ 	.word	0x000003f0


	//----- nvinfo : EIATTR_CRS_STACK_SIZE
	.align		4
.L_125:
        /*00a4*/ 	.byte	0x04, 0x1e
        /*00a6*/ 	.short	(.L_127 - .L_126)
.L_126:
        /*00a8*/ 	.word	0x00000000


	//----- nvinfo : EIATTR_CBANK_PARAM_SIZE
	.align		4
.L_127:
        /*00ac*/ 	.byte	0x03, 0x19
        /*00ae*/ 	.short	0x003c


	//----- nvinfo : EIATTR_PARAM_CBANK
	.align		4
        /*00b0*/ 	.byte	0x04, 0x0a
        /*00b2*/ 	.short	(.L_129 - .L_128)
	.align		4
.L_128:
        /*00b4*/ 	.word	index@(.nv.constant0._Z17find_index_kernelPfS_S_S_S_S_S_i)
        /*00b8*/ 	.short	0x0380
        /*00ba*/ 	.short	0x003c


	//----- nvinfo : EIATTR_SW_WAR
	.align		4
.L_129:
        /*00bc*/ 	.byte	0x04, 0x36
        /*00be*/ 	.short	(.L_131 - .L_130)
.L_130:
        /*00c0*/ 	.word	0x00000008


	//----- nvinfo : EIATTR_BINDLESS_TEXTURE_BANK
	.align		4
.L_131:
        /*00c4*/ 	.byte	0x02, 0x15
	.zero		1
	.zero		1


	//----- nvinfo : EIATTR_BINDLESS_SURFACE_BANK
	.align		4
        /*00c8*/ 	.byte	0x02, 0x16
	.zero		1
	.zero		1


//--------------------- .nv.callgraph             --------------------------
	.section	.nv.callgraph,"",@"SHT_CUDA_CALLGRAPH"
	.align	4
	.sectionentsize	8
	.align		4
        /*0000*/ 	.word	0x00000000
	.align		4
        /*0004*/ 	.word	0xffffffff
	.align		4
        /*0008*/ 	.word	0x00000000
	.align		4
        /*000c*/ 	.word	0xfffffffe
	.align		4
        /*0010*/ 	.word	0x00000000
	.align		4
        /*0014*/ 	.word	0xfffffffd
	.align		4
        /*0018*/ 	.word	0x00000000
	.align		4
        /*001c*/ 	.word	0xfffffffc


//--------------------- .nv.constant0._Z10sum_kernelPfi --------------------------
	.section	.nv.constant0._Z10sum_kernelPfi,"a",@progbits
	.sectionflags	@""
	.align	4
.nv.constant0._Z10sum_kernelPfi:
	.zero		1008
	.align		4
        /*03f0*/ 	.word	[20@lo(0x0)=tex_sums]


//--------------------- .nv.constant0._Z17find_index_kernelPfS_S_S_S_S_S_i --------------------------
	.section	.nv.constant0._Z17find_index_kernelPfS_S_S_S_S_S_i,"a",@progbits
	.sectionflags	@""
	.align	4
.nv.constant0._Z17find_index_kernelPfS_S_S_S_S_S_i:
	.zero		1008
	.align		4
        /*03f0*/ 	.word	[20@lo(0x0)=tex_CDF]


//--------------------- .text._Z17likelihood_kernelPfS_S_PiS0_S_PhS_S_iiiiiiS0_S_ --------------------------
	.section	.text._Z17likelihood_kernelPfS_S_PiS0_S_PhS_S_iiiiiiS0_S_,"ax",@progbits
	.align	128
.text._Z17likelihood_kernelPfS_S_PiS0_S_PhS_S_iiiiiiS0_S_:
        .type           _Z17likelihood_kernelPfS_S_PiS0_S_PhS_S_iiiiiiS0_S_,@function
        .size           _Z17likelihood_kernelPfS_S_PiS0_S_PhS_S_iiiiiiS0_S_,(.L_x_43 - _Z17likelihood_kernelPfS_S_PiS0_S_PhS_S_iiiiiiS0_S_)
        .other          _Z17likelihood_kernelPfS_S_PiS0_S_PhS_S_iiiiiiS0_S_,@"STO_CUDA_ENTRY STV_DEFAULT"
_Z17likelihood_kernelPfS_S_PiS0_S_PhS_S_iiiiiiS0_S_:
[----:B------:R-:W-:Y:S01]  /*0000*/  LDC R1, c[0x0][0x37c] ;  /* 0x0000df00ff017b82 */ /* 0x000fe20000000800 */
[----:B------:R-:W0:Y:S01]  /*0010*/  S2R R3, SR_TID.X ;  /* 0x0000000000037919 */ /* 0x000e220000002100 */
[----:B------:R-:W1:Y:S01]  /*0020*/  LDCU UR4, c[0x0][0x360] ;  /* 0x00006c00ff0477ac */ /* 0x000e620008000800 */
[----:B------:R-:W2:Y:S01]  /*0030*/  S2R R0, SR_CTAID.X ;  /* 0x0000000000007919 */ /* 0x000ea20000002500 */
[----:B------:R-:W3:Y:S01]  /*0040*/  LDCU UR5, c[0x0][0x3c8] ;  /* 0x00007900ff0577ac */ /* 0x000ee20008000800 */
[----:B------:R-:W4:Y:S01]  /*0050*/  LDCU.64 UR8, c[0x0][0x358] ;  /* 0x00006b00ff0877ac */ /* 0x000f220008000a00 */
[----:B------:R-:W0:Y:S01]  /*0060*/  LDCU UR10, c[0x0][0x3d0] ;  /* 0x00007a00ff0a77ac */ /* 0x000e220008000800 */
[----:B-1----:R-:W-:Y:S01]  /*0070*/  ULOP3.LUT UR4, UR4, 0xffff, URZ, 0xc0, !UPT ;  /* 0x0000ffff04047892 */ /* 0x002fe2000f8ec0ff */
[----:B0-----:R-:W-:Y:S02]  /*0080*/  LOP3.LUT R3, R3, 0xffff, RZ, 0xc0, !PT ;  /* 0x0000ffff03037812 */ /* 0x001fe400078ec0ff */
[----:B--2---:R-:W-:-:S05]  /*0090*/  LOP3.LUT R0, R0, 0xffff, RZ, 0xc0, !PT ;  /* 0x0000ffff00007812 */ /* 0x004fca00078ec0ff */
[----:B------:R-:W-:-:S05]  /*00a0*/  IMAD R5, R0, UR4, R3 ;  /* 0x0000000400057c24 */ /* 0x000fca000f8e0203 */
[----:B---3--:R-:W-:-:S13]  /*00b0*/  ISETP.GE.AND P0, PT, R5, UR5, PT ;  /* 0x0000000505007c0c */ /* 0x008fda000bf06270 */
[----:B----4-:R-:W-:Y:S05]  /*00c0*/  @P0 BRA `(.L_x_0) ;  /* 0x00000004006c0947 */ /* 0x010fea0003800000 */
[----:B------:R-:W0:Y:S02]  /*00d0*/  LDC.64 R6, c[0x0][0x3e0] ;  /* 0x0000f800ff067b82 */ /* 0x000e240000000a00 */
[----:B0-----:R-:W-:-:S05]  /*00e0*/  IMAD.WIDE R6, R5, 0x4, R6 ;  /* 0x0000000405067825 */ /* 0x001fca00078e0206 */
[----:B------:R-:W2:Y:S01]  /*00f0*/  LDG.E R9, desc[UR8][R6.64] ;  /* 0x0000000806097981 */ /* 0x000ea2000c1e1900 */
[----:B------:R-:W-:-:S04]  /*0100*/  IMAD.MOV.U32 R0, RZ, RZ, 0x41c64e6d ;  /* 0x41c64e6dff007424 */ /* 0x000fc800078e00ff */
[----:B--2---:R-:W-:-:S05]  /*0110*/  IMAD R9, R9, R0, 0x3039 ;  /* 0x0000303909097424 */ /* 0x004fca00078e0200 */
[----:B------:R-:W-:Y:S02]  /*0120*/  IABS R11, R9 ;  /* 0x00000009000b7213 */ /* 0x000fe40000000000 */
[----:B------:R-:W-:-:S03]  /*0130*/  ISETP.GE.AND P1, PT, R9, RZ, PT ;  /* 0x000000ff0900720c */ /* 0x000fc60003f26270 */
[----:B------:R-:W-:-:S04]  /*0140*/  IMAD.HI.U32 R2, R11, 0x3, RZ ;  /* 0x000000030b027827 */ /* 0x000fc800078e00ff */
[----:B------:R-:W-:-:S05]  /*0150*/  IMAD.IADD R11, R11, 0x1, -R2 ;  /* 0x000000010b0b7824 */ /* 0x000fca00078e0a02 */
[----:B------:R-:W-:-:S04]  /*0160*/  LEA.HI R11, R11, R2, RZ, 0x1f ;  /* 0x000000020b0b7211 */ /* 0x000fc800078ff8ff */
[----:B------:R-:W-:-:S05]  /*0170*/  SHF.R.S32.HI R2, RZ, 0x1e, R11 ;  /* 0x0000001eff027819 */ /* 0x000fca000001140b */
[----:B------:R-:W-:-:S04]  /*0180*/  @!P1 IMAD.MOV R2, RZ, RZ, -R2 ;  /* 0x000000ffff029224 */ /* 0x000fc800078e0a02 */
[----:B------:R-:W-:Y:S02]  /*0190*/  IMAD R11, R2, -0x7fffffff, R9 ;  /* 0x80000001020b7824 */ /* 0x000fe400078e0209 */
[----:B------:R-:W0:Y:S02]  /*01a0*/  LDC.64 R8, c[0x0][0x380] ;  /* 0x0000e000ff087b82 */ /* 0x000e240000000a00 */
[----:B------:R-:W-:Y:S01]  /*01b0*/  IMAD R2, R11, R0, 0x3039 ;  /* 0x000030390b027424 */ /* 0x000fe200078e0200 */
[----:B------:R-:W-:Y:S04]  /*01c0*/  STG.E desc[UR8][R6.64], R11 ;  /* 0x0000000b06007986 */ /* 0x000fe8000c101908 */
[----:B------:R-:W-:Y:S02]  /*01d0*/  IABS R13, R2 ;  /* 0x00000002000d7213 */ /* 0x000fe40000000000 */
[----:B------:R-:W-:-:S03]  /*01e0*/  ISETP.GE.AND P1, PT, R2, RZ, PT ;  /* 0x000000ff0200720c */ /* 0x000fc60003f26270 */
[----:B------:R-:W-:-:S04]  /*01f0*/  IMAD.HI.U32 R4, R13, 0x3, RZ ;  /* 0x000000030d047827 */ /* 0x000fc800078e00ff */
[----:B------:R-:W-:-:S05]  /*0200*/  IMAD.IADD R13, R13, 0x1, -R4 ;  /* 0x000000010d0d7824 */ /* 0x000fca00078e0a04 */
[----:B------:R-:W-:Y:S01]  /*0210*/  LEA.HI R13, R13, R4, RZ, 0x1f ;  /* 0x000000040d0d7211 */ /* 0x000fe200078ff8ff */
[----:B0-----:R-:W-:-:S03]  /*0220*/  IMAD.WIDE R8, R5, 0x4, R8 ;  /* 0x0000000405087825 */ /* 0x001fc600078e0208 */
[----:B------:R-:W-:-:S04]  /*0230*/  SHF.R.S32.HI R13, RZ, 0x1e, R13 ;  /* 0x0000001eff0d7819 */ /* 0x000fc8000001140d */
[----:B------:R-:W-:-:S05]  /*0240*/  @!P1 IADD3 R13, PT, PT, -R13, RZ, RZ ;  /* 0x000000ff0d0d9210 */ /* 0x000fca0007ffe1ff */
[----:B------:R-:W-:-:S05]  /*0250*/  IMAD R13, R13, -0x7fffffff, R2 ;  /* 0x800000010d0d7824 */ /* 0x000fca00078e0202 */
[----:B------:R0:W-:Y:S04]  /*0260*/  STG.E desc[UR8][R6.64], R13 ;  /* 0x0000000d06007986 */ /* 0x0001e8000c101908 */
[----:B------:R-:W2:Y:S01]  /*0270*/  LDG.E R2, desc[UR8][R8.64] ;  /* 0x0000000808027981 */ /* 0x000ea2000c1e1900 */
[----:B------:R-:W-:-:S05]  /*0280*/  I2FP.F32.S32 R4, R11 ;  /* 0x0000000b00047245 */ /* 0x000fca0000201400 */
[----:B------:R-:W-:-:S04]  /*0290*/  FMUL.FTZ R4, R4, 4.6566128730773925781e-10 ;  /* 0x3000000004047820 */ /* 0x000fc80000410000 */
[----:B------:R-:W-:Y:S01]  /*02a0*/  FADD.FTZ R12, |R4|, -RZ ;  /* 0x800000ff040c7221 */ /* 0x000fe20000010200 */
[----:B------:R-:W-:-:S05]  /*02b0*/  I2FP.F32.S32 R4, R13 ;  /* 0x0000000d00047245 */ /* 0x000fca0000201400 */
[----:B------:R-:W1:Y:S01]  /*02c0*/  MUFU.LG2 R12, R12 ;  /* 0x0000000c000c7308 */ /* 0x000e620000000c00 */
[----:B------:R-:W-:-:S04]  /*02d0*/  FMUL.FTZ R4, R4, 4.6566128730773925781e-10 ;  /* 0x3000000004047820 */ /* 0x000fc80000410000 */
[----:B------:R-:W-:-:S04]  /*02e0*/  FMUL.FTZ R4, |R4|, 6.2831854820251464844 ;  /* 0x40c90fdb04047820 */ /* 0x000fc80000410200 */
[----:B------:R-:W-:-:S04]  /*02f0*/  FMUL.RZ R16, R4, 0.15915493667125701904 ;  /* 0x3e22f98304107820 */ /* 0x000fc8000040c000 */
[----:B------:R-:W-:Y:S01]  /*0300*/  MUFU.COS R4, R16 ;  /* 0x0000001000047308 */ /* 0x000fe20000000000 */
[----:B-1----:R-:W-:-:S04]  /*0310*/  FMUL.FTZ R10, R12, 0.69314718246459960938 ;  /* 0x3f3172180c0a7820 */ /* 0x002fc80000410000 */
[----:B------:R-:W-:-:S04]  /*0320*/  FMUL.FTZ R14, R10, -2 ;  /* 0xc00000000a0e7820 */ /* 0x000fc80000410000 */
[----:B------:R-:W1:Y:S02]  /*0330*/  MUFU.SQRT R15, R14 ;  /* 0x0000000e000f7308 */ /* 0x000e640000002000 */
[----:B-1----:R-:W-:-:S06]  /*0340*/  FMUL.FTZ R4, R4, R15 ;  /* 0x0000000f04047220 */ /* 0x002fcc0000410000 */
[----:B0-----:R-:W-:Y:S08]  /*0350*/  F2F.F64.F32 R12, R4 ;  /* 0x00000004000c7310 */ /* 0x001ff00000201800 */
[----:B--2---:R-:W0:Y:S02]  /*0360*/  F2F.F64.F32 R10, R2 ;  /* 0x00000002000a7310 */ /* 0x004e240000201800 */
[----:B0-----:R-:W-:-:S08]  /*0370*/  DADD R10, R10, 1 ;  /* 0x3ff000000a0a7429 */ /* 0x001fd00000000000 */
[----:B------:R-:W-:-:S10]  /*0380*/  DFMA R10, R12, 5, R10 ;  /* 0x401400000c0a782b */ /* 0x000fd4000000000a */
[----:B------:R-:W0:Y:S02]  /*0390*/  F2F.F32.F64 R11, R10 ;  /* 0x0000000a000b7310 */ /* 0x000e240000301000 */
[----:B0-----:R0:W-:Y:S04]  /*03a0*/  STG.E desc[UR8][R8.64], R11 ;  /* 0x0000000b08007986 */ /* 0x0011e8000c101908 */
[----:B------:R-:W2:Y:S01]  /*03b0*/  LDG.E R13, desc[UR8][R6.64] ;  /* 0x00000008060d7981 */ /* 0x000ea2000c1e1900 */
[----:B0-----:R-:W0:Y:S02]  /*03c0*/  LDC.64 R8, c[0x0][0x388] ;  /* 0x0000e200ff087b82 */ /* 0x001e240000000a00 */
[----:B0-----:R-:W-:-:S04]  /*03d0*/  IMAD.WIDE R8, R5, 0x4, R8 ;  /* 0x0000000405087825 */ /* 0x001fc800078e0208 */
        /* <DEDUP_REMOVED lines=8> */
[----:B------:R-:W-:-:S04]  /*0460*/  IMAD R13, R2, -0x7fffffff, R13 ;  /* 0x80000001020d7824 */ /* 0x000fc800078e020d */
[----:B------:R-:W-:-:S05]  /*0470*/  IMAD R0, R13, R0, 0x3039 ;  /* 0x000030390d007424 */ /* 0x000fca00078e0200 */
[----:B------:R-:W-:Y:S02]  /*0480*/  IABS R11, R0 ;  /* 0x00000000000b7213 */ /* 0x000fe40000000000 */
[----:B------:R-:W-:-:S03]  /*0490*/  ISETP.GE.AND P1, PT, R0, RZ, PT ;  /* 0x000000ff0000720c */ /* 0x000fc60003f26270 */
[----:B------:R-:W-:-:S04]  /*04a0*/  IMAD.HI.U32 R2, R11, 0x3, RZ ;  /* 0x000000030b027827 */ /* 0x000fc800078e00ff */
[----:B------:R-:W-:-:S05]  /*04b0*/  IMAD.IADD R11, R11, 0x1, -R2 ;  /* 0x000000010b0b7824 */ /* 0x000fca00078e0a02 */
[----:B------:R-:W-:-:S04]  /*04c0*/  LEA.HI R11, R11, R2, RZ, 0x1f ;  /* 0x000000020b0b7211 */ /* 0x000fc800078ff8ff */
[----:B------:R-:W-:-:S05]  /*04d0*/  SHF.R.S32.HI R11, RZ, 0x1e, R11 ;  /* 0x0000001eff0b7819 */ /* 0x000fca000001140b */
[----:B------:R-:W-:-:S04]  /*04e0*/  @!P1 IMAD.MOV R11, RZ, RZ, -R11 ;  /* 0x000000ffff0b9224 */ /* 0x000fc800078e0a0b */
[----:B------:R-:W-:-:S05]  /*04f0*/  IMAD R11, R11, -0x7fffffff, R0 ;  /* 0x800000010b0b7824 */ /* 0x000fca00078e0200 */
[----:B------:R0:W-:Y:S04]  /*0500*/  STG.E desc[UR8][R6.64], R11 ;  /* 0x0000000b06007986 */ /* 0x0001e8000c101908 */
[----:B------:R-:W2:Y:S01]  /*0510*/  LDG.E R4, desc[UR8][R8.64] ;  /* 0x0000000808047981 */ /* 0x000ea2000c1e1900 */
[----:B------:R-:W-:Y:S01]  /*0520*/  I2FP.F32.S32 R13, R13 ;  /* 0x0000000d000d7245 */ /* 0x000fe20000201400 */
[----:B------:R-:W-:Y:S05]  /*0530*/  WARPSYNC.ALL ;  /* 0x0000000000007948 */ /* 0x000fea0003800000 */
[----:B------:R-:W-:Y:S01]  /*0540*/  FMUL.FTZ R13, R13, 4.6566128730773925781e-10 ;  /* 0x300000000d0d7820 */ /* 0x000fe20000410000 */
[----:B------:R-:W-:-:S03]  /*0550*/  I2FP.F32.S32 R0, R11 ;  /* 0x0000000b00007245 */ /* 0x000fc60000201400 */
[----:B------:R-:W-:Y:S02]  /*0560*/  FADD.FTZ R13, |R13|, -RZ ;  /* 0x800000ff0d0d7221 */ /* 0x000fe40000010200 */
[----:B------:R-:W-:-:S04]  /*0570*/  FMUL.FTZ R0, R0, 4.6566128730773925781e-10 ;  /* 0x3000000000007820 */ /* 0x000fc80000410000 */
[----:B------:R-:W1:Y:S01]  /*0580*/  MUFU.LG2 R13, R13 ;  /* 0x0000000d000d7308 */ /* 0x000e620000000c00 */
[----:B------:R-:W-:-:S04]  /*0590*/  FMUL.FTZ R0, |R0|, 6.2831854820251464844 ;  /* 0x40c90fdb00007820 */ /* 0x000fc80000410200 */
[----:B------:R-:W-:-:S04]  /*05a0*/  FMUL.RZ R12, R0, 0.15915493667125701904 ;  /* 0x3e22f983000c7820 */ /* 0x000fc8000040c000 */
[----:B0-----:R-:W-:Y:S01]  /*05b0*/  MUFU.COS R7, R12 ;  /* 0x0000000c00077308 */ /* 0x001fe20000000000 */
[----:B-1----:R-:W-:-:S04]  /*05c0*/  FMUL.FTZ R2, R13, 0.69314718246459960938 ;  /* 0x3f3172180d027820 */ /* 0x002fc80000410000 */
[----:B------:R-:W-:-:S06]  /*05d0*/  FMUL.FTZ R2, R2, -2 ;  /* 0xc000000002027820 */ /* 0x000fcc0000410000 */
[----:B------:R-:W0:Y:S02]  /*05e0*/  MUFU.SQRT R2, R2 ;  /* 0x0000000200027308 */ /* 0x000e240000002000 */
[----:B0-----:R-:W-:-:S06]  /*05f0*/  FMUL.FTZ R0, R2, R7 ;  /* 0x0000000702007220 */ /* 0x001fcc0000410000 */
[----:B------:R-:W0:Y:S02]  /*0600*/  F2F.F64.F32 R6, R0 ;  /* 0x0000000000067310 */ /* 0x000e240000201800 */
[----:B0-----:R-:W-:-:S06]  /*0610*/  DADD R6, R6, R6 ;  /* 0x0000000006067229 */ /* 0x001fcc0000000006 */
[----:B--2---:R-:W0:Y:S02]  /*0620*/  F2F.F64.F32 R10, R4 ;  /* 0x00000004000a7310 */ /* 0x004e240000201800 */
[----:B0-----:R-:W-:-:S08]  /*0630*/  DADD R10, R10, -2 ;  /* 0xc00000000a0a7429 */ /* 0x001fd00000000000 */
[----:B------:R-:W-:-:S10]  /*0640*/  DADD R6, R10, R6 ;  /* 0x000000000a067229 */ /* 0x000fd40000000006 */
[----:B------:R-:W0:Y:S02]  /*0650*/  F2F.F32.F64 R7, R6 ;  /* 0x0000000600077310 */ /* 0x000e240000301000 */
[----:B0-----:R0:W-:Y:S01]  /*0660*/  STG.E desc[UR8][R8.64], R7 ;  /* 0x0000000708007986 */ /* 0x0011e2000c101908 */
[----:B------:R-:W-:Y:S06]  /*0670*/  BAR.SYNC.DEFER_BLOCKING 0x0 ;  /* 0x0000000000007b1d */ /* 0x000fec0000010000 */
.L_x_0:
[----:B------:R-:W-:Y:S05]  /*0680*/  @P0 EXIT ;  /* 0x000000000000094d */ /* 0x000fea0003800000 */
[----:B------:R-:W1:Y:S02]  /*0690*/  LDC R2, c[0x0][0x3cc] ;  /* 0x0000f300ff027b82 */ /* 0x000e640000000800 */
[----:B-1----:R-:W-:-:S13]  /*06a0*/  ISETP.GT.AND P0, PT, R2, RZ, PT ;  /* 0x000000ff0200720c */ /* 0x002fda0003f04270 */
[----:B------:R-:W-:Y:S05]  /*06b0*/  @!P0 BRA `(.L_x_1) ;  /* 0x0000000400088947 */ /* 0x000fea0003800000 */
[----:B------:R-:W1:Y:S01]  /*06c0*/  LDC.64 R18, c[0x0][0x398] ;  /* 0x0000e600ff127b82 */ /* 0x000e620000000a00 */
[----:B------:R-:W2:Y:S01]  /*06d0*/  LDCU.128 UR12, c[0x0][0x380] ;  /* 0x00007000ff0c77ac */ /* 0x000ea20008000c00 */
[C---:B------:R-:W-:Y:S01]  /*06e0*/  IMAD.WIDE R12, R5.reuse, 0x4, RZ ;  /* 0x00000004050c7825 */ /* 0x040fe200078e02ff */
[----:B------:R-:W-:Y:S01]  /*06f0*/  BSSY.RECONVERGENT B0, `(.L_x_2) ;  /* 0x000003d000007945 */ /* 0x000fe20003800200 */
[----:B------:R-:W3:Y:S02]  /*0700*/  LDCU.64 UR6, c[0x0][0x3d8] ;  /* 0x00007b00ff0677ac */ /* 0x000ee40008000a00 */
[----:B0-----:R-:W-:Y:S01]  /*0710*/  IMAD R7, R5, R2, RZ ;  /* 0x0000000205077224 */ /* 0x001fe200078e02ff */
[----:B------:R-:W-:Y:S01]  /*0720*/  MOV R6, R12 ;  /* 0x0000000c00067202 */ /* 0x000fe20000000f00 */
[----:B------:R-:W-:Y:S01]  /*0730*/  IMAD.MOV.U32 R17, RZ, RZ, RZ ;  /* 0x000000ffff117224 */ /* 0x000fe200078e00ff */
[----:B------:R-:W0:Y:S01]  /*0740*/  LDCU.64 UR16, c[0x0][0x3a0] ;  /* 0x00007400ff1077ac */ /* 0x000e220008000a00 */
[----:B------:R-:W-:Y:S01]  /*0750*/  SHF.L.U32 R2, R2, 0x1, RZ ;  /* 0x0000000102027819 */ /* 0x000fe200000006ff */
[----:B------:R-:W4:Y:S01]  /*0760*/  LDCU UR5, c[0x0][0x3d4] ;  /* 0x00007a80ff0577ac */ /* 0x000f220008000800 */
[----:B--2---:R-:W-:-:S02]  /*0770*/  IADD3 R8, P1, PT, R12, UR12, RZ ;  /* 0x0000000c0c087c10 */ /* 0x004fc4000ff3e0ff */
[----:B------:R-:W-:Y:S02]  /*0780*/  IADD3 R10, P2, PT, R12, UR14, RZ ;  /* 0x0000000e0c0a7c10 */ /* 0x000fe4000ff5e0ff */
[----:B------:R-:W-:Y:S01]  /*0790*/  IADD3.X R9, PT, PT, R13, UR13, RZ, P1, !PT ;  /* 0x0000000d0d097c10 */ /* 0x000fe20008ffe4ff */
[----:B-1----:R-:W-:Y:S01]  /*07a0*/  IMAD.WIDE R18, R7, 0x4, R18 ;  /* 0x0000000407127825 */ /* 0x002fe200078e0212 */
[----:B------:R-:W-:Y:S02]  /*07b0*/  IADD3.X R11, PT, PT, R13, UR15, RZ, P2, !PT ;  /* 0x0000000f0d0b7c10 */ /* 0x000fe400097fe4ff */
[----:B---3--:R-:W-:Y:S01]  /*07c0*/  I2FP.F32.S32 R4, UR7 ;  /* 0x0000000700047c45 */ /* 0x008fe20008201400 */
[----:B------:R-:W-:Y:S01]  /*07d0*/  IMAD.MOV.U32 R7, RZ, RZ, R13 ;  /* 0x000000ffff077224 */ /* 0x000fe200078e000d */
[----:B------:R-:W-:Y:S01]  /*07e0*/  I2FP.F32.S32 R14, UR6 ;  /* 0x00000006000e7c45 */ /* 0x000fe20008201400 */
[----:B------:R-:W-:Y:S01]  /*07f0*/  IMAD.MOV.U32 R0, RZ, RZ, R18 ;  /* 0x000000ffff007224 */ /* 0x000fe200078e0012 */
[----:B----4-:R-:W-:Y:S01]  /*0800*/  I2FP.F32.S32 R15, UR5 ;  /* 0x00000005000f7c45 */ /* 0x010fe20008201400 */
[----:B0-----:R-:W-:-:S02]  /*0810*/  IMAD.U32 R12, RZ, RZ, UR16 ;  /* 0x00000010ff0c7e24 */ /* 0x001fc4000f8e00ff */
[----:B------:R-:W-:-:S07]  /*0820*/  IMAD.U32 R13, RZ, RZ, UR17 ;  /* 0x00000011ff0d7e24 */ /* 0x000fce000f8e00ff */
.L_x_3:
[----:B0-----:R-:W2:Y:S04]  /*0830*/  LDG.E R20, desc[UR8][R8.64] ;  /* 0x0000000808147981 */ /* 0x001ea8000c1e1900 */
[----:B------:R-:W3:Y:S04]  /*0840*/  LDG.E R18, desc[UR8][R10.64] ;  /* 0x000000080a127981 */ /* 0x000ee8000c1e1900 */
[----:B------:R-:W4:Y:S04]  /*0850*/  LDG.E R21, desc[UR8][R12.64+0x4] ;  /* 0x000004080c157981 */ /* 0x000f28000c1e1900 */
[----:B------:R-:W5:Y:S01]  /*0860*/  LDG.E R16, desc[UR8][R12.64] ;  /* 0x000000080c107981 */ /* 0x000f62000c1e1900 */
[----:B------:R-:W-:-:S02]  /*0870*/  IADD3 R17, PT, PT, R17, 0x2, RZ ;  /* 0x0000000211117810 */ /* 0x000fc40007ffe0ff */
[C---:B--2---:R-:W-:Y:S02]  /*0880*/  LOP3.LUT R22, R20.reuse, 0x80000000, RZ, 0xc0, !PT ;  /* 0x8000000014167812 */ /* 0x044fe400078ec0ff */
[----:B------:R-:W-:Y:S02]  /*0890*/  FSETP.GEU.FTZ.AND P3, PT, |R20|, 0.5, PT ;  /* 0x3f0000001400780b */ /* 0x000fe40003f7e200 */
[----:B------:R-:W-:Y:S02]  /*08a0*/  LOP3.LUT R23, R22, 0x3f000000, RZ, 0xfc, !PT ;  /* 0x3f00000016177812 */ /* 0x000fe400078efcff */
[----:B---3--:R-:W-:Y:S02]  /*08b0*/  LOP3.LUT R22, R18, 0x80000000, RZ, 0xc0, !PT ;  /* 0x8000000012167812 */ /* 0x008fe400078ec0ff */
[C---:B------:R-:W-:Y:S01]  /*08c0*/  FSETP.GT.FTZ.AND P2, PT, |R20|.reuse, 8388608, PT ;  /* 0x4b0000001400780b */ /* 0x040fe20003f54200 */
[----:B------:R-:W-:Y:S01]  /*08d0*/  FADD.FTZ R23, R20, R23 ;  /* 0x0000001714177221 */ /* 0x000fe20000010000 */
[----:B------:R-:W-:-:S02]  /*08e0*/  LOP3.LUT R25, R22, 0x3f000000, RZ, 0xfc, !PT ;  /* 0x3f00000016197812 */ /* 0x000fc400078efcff */
[C---:B------:R-:W-:Y:S02]  /*08f0*/  FSETP.GEU.FTZ.AND P1, PT, |R18|.reuse, 0.5, PT ;  /* 0x3f0000001200780b */ /* 0x040fe40003f3e200 */
[----:B----4-:R-:W-:Y:S01]  /*0900*/  I2FP.F32.S32 R21, R21 ;  /* 0x0000001500157245 */ /* 0x010fe20000201400 */
[----:B------:R-:W0:Y:S01]  /*0910*/  FRND.FTZ.TRUNC R23, R23 ;  /* 0x0000001700177307 */ /* 0x000e22000021d000 */
[----:B------:R-:W-:Y:S01]  /*0920*/  FADD.FTZ R25, R18, R25 ;  /* 0x0000001912197221 */ /* 0x000fe20000010000 */
[----:B-----5:R-:W-:-:S06]  /*0930*/  I2FP.F32.S32 R16, R16 ;  /* 0x0000001000107245 */ /* 0x020fcc0000201400 */
[----:B------:R-:W1:Y:S01]  /*0940*/  FRND.FTZ.TRUNC R25, R25 ;  /* 0x0000001900197307 */ /* 0x000e62000021d000 */
[----:B0-----:R-:W-:Y:S02]  /*0950*/  FSEL R22, R20, R23, P2 ;  /* 0x0000001714167208 */ /* 0x001fe40001000000 */
[----:B------:R-:W-:-:S05]  /*0960*/  FSETP.GT.FTZ.AND P2, PT, |R18|, 8388608, PT ;  /* 0x4b0000001200780b */ /* 0x000fca0003f54200 */
[----:B------:R0:W2:Y:S01]  /*0970*/  @!P3 FRND.FTZ.TRUNC R22, R20 ;  /* 0x000000140016b307 */ /* 0x0000a2000021d000 */
[----:B------:R-:W-:Y:S02]  /*0980*/  ISETP.NE.AND P3, PT, R17, R2, PT ;  /* 0x000000021100720c */ /* 0x000fe40003f65270 */
[----:B-1----:R-:W-:Y:S02]  /*0990*/  FSEL R27, R18, R25, P2 ;  /* 0x00000019121b7208 */ /* 0x002fe40001000000 */
[----:B------:R-:W-:-:S04]  /*09a0*/  IADD3 R12, P2, PT, R12, 0x8, RZ ;  /* 0x000000080c0c7810 */ /* 0x000fc80007f5e0ff */
[----:B------:R-:W1:Y:S01]  /*09b0*/  @!P1 FRND.FTZ.TRUNC R27, R18 ;  /* 0x00000012001b9307 */ /* 0x000e62000021d000 */
[----:B0-----:R-:W-:Y:S02]  /*09c0*/  IMAD.MOV.U32 R20, RZ, RZ, R0 ;  /* 0x000000ffff147224 */ /* 0x001fe400078e0000 */
[----:B------:R-:W-:Y:S02]  /*09d0*/  IMAD.X R13, RZ, RZ, R13, P2 ;  /* 0x000000ffff0d7224 */ /* 0x000fe400010e060d */
[----:B--2---:R-:W-:-:S04]  /*09e0*/  FADD.FTZ R21, R21, R22 ;  /* 0x0000001615157221 */ /* 0x004fc80000010000 */
[----:B------:R-:W-:-:S04]  /*09f0*/  FMUL.FTZ R23, R14, R21 ;  /* 0x000000150e177220 */ /* 0x000fc80000410000 */
[----:B------:R-:W-:Y:S01]  /*0a00*/  FMUL.FTZ R23, R4, R23 ;  /* 0x0000001704177220 */ /* 0x000fe20000410000 */
[----:B-1----:R-:W-:-:S04]  /*0a10*/  FADD.FTZ R21, R16, R27 ;  /* 0x0000001b10157221 */ /* 0x002fc80000010000 */
[----:B------:R-:W-:Y:S01]  /*0a20*/  FFMA.FTZ R16, R4, R21, R23 ;  /* 0x0000001504107223 */ /* 0x000fe20000010017 */
[----:B------:R-:W-:-:S03]  /*0a30*/  IMAD.MOV.U32 R21, RZ, RZ, R19 ;  /* 0x000000ffff157224 */ /* 0x000fc600078e0013 */
[----:B------:R-:W-:-:S04]  /*0a40*/  FADD.FTZ R16, R15, R16 ;  /* 0x000000100f107221 */ /* 0x000fc80000010000 */
[----:B------:R-:W0:Y:S02]  /*0a50*/  F2I.FTZ.TRUNC.NTZ R23, |R16| ;  /* 0x4000001000177305 */ /* 0x000e24000021f100 */
[----:B0-----:R-:W-:Y:S01]  /*0a60*/  ISETP.GE.AND P1, PT, R23, UR10, PT ;  /* 0x0000000a17007c0c */ /* 0x001fe2000bf26270 */
[----:B------:R0:W-:-:S12]  /*0a70*/  STG.E desc[UR8][R20.64], R23 ;  /* 0x0000001714007986 */ /* 0x0001d8000c101908 */
[----:B------:R0:W-:Y:S01]  /*0a80*/  @P1 STG.E desc[UR8][R20.64], RZ ;  /* 0x000000ff14001986 */ /* 0x0001e2000c101908 */
[----:B------:R-:W-:-:S05]  /*0a90*/  IADD3 R0, P1, PT, R20, 0x4, RZ ;  /* 0x0000000414007810 */ /* 0x000fca0007f3e0ff */
[----:B------:R-:W-:Y:S01]  /*0aa0*/  IMAD.X R19, RZ, RZ, R21, P1 ;  /* 0x000000ffff137224 */ /* 0x000fe200008e0615 */
[----:B------:R-:W-:Y:S07]  /*0ab0*/  @P3 BRA `(.L_x_3) ;  /* 0xfffffffc005c3947 */ /* 0x000fee000383ffff */
[----:B------:R-:W-:Y:S05]  /*0ac0*/  BSYNC.RECONVERGENT B0 ;  /* 0x0000000000007941 */ /* 0x000fea0003800200 */
.L_x_2:
[----:B------:R-:W-:Y:S05]  /*0ad0*/  BRA `(.L_x_4) ;  /* 0x0000000000047947 */ /* 0x000fea0003800000 */
.L_x_1:
[----:B0-----:R-:W-:-:S07]  /*0ae0*/  IMAD.WIDE R6, R5, 0x4, RZ ;  /* 0x0000000405067825 */ /* 0x001fce00078e02ff */
.L_x_4:
[----:B------:R-:W-:Y:S05]  /*0af0*/  @!P0 BRA `(.L_x_5) ;  /* 0x0000000000dc8947 */ /* 0x000fea0003800000 */
[----:B------:R-:W1:Y:S01]  /*0b00*/  LDC.64 R8, c[0x0][0x398] ;  /* 0x0000e600ff087b82 */ /* 0x000e620000000a00 */
[----:B------:R-:W2:Y:S01]  /*0b10*/  LDCU UR5, c[0x0][0x3cc] ;  /* 0x00007980ff0577ac */ /* 0x000ea20008000800 */
[----:B------:R-:W-:Y:S01]  /*0b20*/  BSSY.RECONVERGENT B0, `(.L_x_6) ;  /* 0x0000033000007945 */ /* 0x000fe20003800200 */
[----:B--2---:R-:W-:-:S04]  /*0b30*/  IMAD R22, R5, UR5, RZ ;  /* 0x0000000505167c24 */ /* 0x004fc8000f8e02ff */
[C---:B-1----:R-:W-:Y:S01]  /*0b40*/  IMAD.WIDE R24, R22.reuse, 0x4, R8 ;  /* 0x0000000416187825 */ /* 0x042fe200078e0208 */
[----:B0-----:R-:W-:-:S03]  /*0b50*/  IADD3 R23, PT, PT, R22, UR5, RZ ;  /* 0x0000000516177c10 */ /* 0x001fc6000fffe0ff */
[----:B------:R-:W-:-:S07]  /*0b60*/  IMAD.MOV.U32 R8, RZ, RZ, RZ ;  /* 0x000000ffff087224 */ /* 0x000fce00078e00ff */
.L_x_12:
[----:B------:R-:W2:Y:S01]  /*0b70*/  LDG.E R0, desc[UR8][R24.64] ;  /* 0x0000000818007981 */ /* 0x000ea2000c1e1900 */
[----:B------:R-:W2:Y:S02]  /*0b80*/  LDCU.64 UR6, c[0x0][0x3b0] ;  /* 0x00007600ff0677ac */ /* 0x000ea40008000a00 */
[----:B--2---:R-:W-:-:S04]  /*0b90*/  IADD3 R10, P0, PT, R0, UR6, RZ ;  /* 0x00000006000a7c10 */ /* 0x004fc8000ff1e0ff */
[----:B------:R-:W-:-:S05]  /*0ba0*/  LEA.HI.X.SX32 R11, R0, UR7, 0x1, P0 ;  /* 0x00000007000b7c11 */ /* 0x000fca00080f0eff */
[----:B------:R-:W2:Y:S01]  /*0bb0*/  LDG.E.U8 R10, desc[UR8][R10.64] ;  /* 0x000000080a0a7981 */ /* 0x000ea2000c1e1100 */
[----:B------:R-:W-:Y:S02]  /*0bc0*/  VIADD R22, R22, 0x1 ;  /* 0x0000000116167836 */ /* 0x000fe40000000000 */
[----:B------:R-:W-:Y:S01]  /*0bd0*/  HFMA2 R13, -RZ, RZ, 1.875, 0 ;  /* 0x3f800000ff0d7431 */ /* 0x000fe200000001ff */
[----:B------:R-:W-:Y:S01]  /*0be0*/  BSSY.RECONVERGENT B1, `(.L_x_7) ;  /* 0x000000d000017945 */ /* 0x000fe20003800200 */
[----:B------:R-:W-:Y:S01]  /*0bf0*/  IMAD.MOV.U32 R4, RZ, RZ, 0x2 ;  /* 0x00000002ff047424 */ /* 0x000fe200078e00ff */
[----:B------:R-:W-:Y:S01]  /*0c00*/  ISETP.NE.AND P1, PT, R22, R23, PT ;  /* 0x000000171600720c */ /* 0x000fe20003f25270 */
[C---:B--2---:R-:W-:Y:S02]  /*0c10*/  VIADD R0, R10.reuse, 0xffffff9c ;  /* 0xffffff9c0a007836 */ /* 0x044fe40000000000 */
[----:B------:R-:W-:-:S03]  /*0c20*/  VIADD R2, R10, 0xffffff1c ;  /* 0xffffff1c0a027836 */ /* 0x000fc60000000000 */
[----:B------:R-:W-:Y:S02]  /*0c30*/  I2FP.F32.S32 R0, R0 ;  /* 0x0000000000007245 */ /* 0x000fe40000201400 */
[----:B01----:R-:W-:-:S07]  /*0c40*/  I2FP.F32.S32 R2, R2 ;  /* 0x0000000200027245 */ /* 0x003fce0000201400 */
.L_x_8:
[----:B------:R-:W-:Y:S02]  /*0c50*/  LOP3.LUT P0, RZ, R4, 0x1, RZ, 0xc0, !PT ;  /* 0x0000000104ff7812 */ /* 0x000fe4000780c0ff */
[----:B------:R-:W-:-:S04]  /*0c60*/  SHF.R.U32.HI R4, RZ, 0x1, R4 ;  /* 0x00000001ff047819 */ /* 0x000fc80000011604 */
[----:B------:R-:W-:-:S07]  /*0c70*/  ISETP.NE.U32.AND P2, PT, R4, RZ, PT ;  /* 0x000000ff0400720c */ /* 0x000fce0003f45070 */
[----:B------:R-:W-:-:S06]  /*0c80*/  @P0 FMUL.FTZ R13, R13, R0 ;  /* 0x000000000d0d0220 */ /* 0x000fcc0000410000 */
[----:B------:R-:W-:Y:S01]  /*0c90*/  @P2 FMUL.FTZ R0, R0, R0 ;  /* 0x0000000000002220 */ /* 0x000fe20000410000 */
[----:B------:R-:W-:Y:S06]  /*0ca0*/  @P2 BRA `(.L_x_8) ;  /* 0xfffffffc00e82947 */ /* 0x000fec000383ffff */
[----:B------:R-:W-:Y:S05]  /*0cb0*/  BSYNC.RECONVERGENT B1 ;  /* 0x0000000000017941 */ /* 0x000fea0003800200 */
.L_x_7:
[----:B------:R-:W-:Y:S01]  /*0cc0*/  BSSY.RECONVERGENT B1, `(.L_x_9) ;  /* 0x000000a000017945 */ /* 0x000fe20003800200 */
[----:B------:R-:W-:Y:S01]  /*0cd0*/  IMAD.MOV.U32 R0, RZ, RZ, R2 ;  /* 0x000000ffff007224 */ /* 0x000fe200078e0002 */
[----:B------:R-:W-:Y:S01]  /*0ce0*/  MOV R4, 0x2 ;  /* 0x0000000200047802 */ /* 0x000fe20000000f00 */
[----:B------:R-:W-:-:S07]  /*0cf0*/  IMAD.MOV.U32 R2, RZ, RZ, 0x3f800000 ;  /* 0x3f800000ff027424 */ /* 0x000fce00078e00ff */
.L_x_10:
[----:B------:R-:W-:Y:S02]  /*0d00*/  LOP3.LUT P0, RZ, R4, 0x1, RZ, 0xc0, !PT ;  /* 0x0000000104ff7812 */ /* 0x000fe4000780c0ff */
[----:B------:R-:W-:-:S04]  /*0d10*/  SHF.R.U32.HI R4, RZ, 0x1, R4 ;  /* 0x00000001ff047819 */ /* 0x000fc80000011604 */
[----:B------:R-:W-:-:S07]  /*0d20*/  ISETP.NE.U32.AND P2, PT, R4, RZ, PT ;  /* 0x000000ff0400720c */ /* 0x000fce0003f45070 */
[----:B------:R-:W-:-:S06]  /*0d30*/  @P0 FMUL.FTZ R2, R2, R0 ;  /* 0x0000000002020220 */ /* 0x000fcc0000410000 */
[----:B------:R-:W-:Y:S01]  /*0d40*/  @P2 FMUL.FTZ R0, R0, R0 ;  /* 0x0000000000002220 */ /* 0x000fe20000410000 */
[----:B------:R-:W-:Y:S06]  /*0d50*/  @P2 BRA `(.L_x_10) ;  /* 0xfffffffc00e82947 */ /* 0x000fec000383ffff */
[----:B------:R-:W-:Y:S05]  /*0d60*/  BSYNC.RECONVERGENT B1 ;  /* 0x0000000000017941 */ /* 0x000fea0003800200 */
.L_x_9:
[----:B------:R-:W-:Y:S01]  /*0d70*/  FADD.FTZ R13, R13, -R2 ;  /* 0x800000020d0d7221 */ /* 0x000fe20000010000 */
[----:B------:R-:W0:Y:S01]  /*0d80*/  F2F.F64.F32 R8, R8 ;  /* 0x0000000800087310 */ /* 0x000e220000201800 */
[----:B------:R-:W-:Y:S01]  /*0d90*/  BSSY.RECONVERGENT B1, `(.L_x_11) ;  /* 0x0000004000017945 */ /* 0x000fe20003800200 */
[----:B------:R-:W-:-:S06]  /*0da0*/  MOV R2, 0xdd0 ;  /* 0x00000dd000027802 */ /* 0x000fcc0000000f00 */
[----:B------:R-:W1:Y:S02]  /*0db0*/  F2F.F64.F32 R12, R13 ;  /* 0x0000000d000c7310 */ /* 0x000e640000201800 */
[----:B01----:R-:W-:Y:S05]  /*0dc0*/  CALL.REL.NOINC `($__internal_0_$__cuda_sm20_div_rn_f64_fast) ;  /* 0x0000000400107944 */ /* 0x003fea0003c00000 */
[----:B------:R-:W-:Y:S05]  /*0dd0*/  BSYNC.RECONVERGENT B1 ;  /* 0x0000000000017941 */ /* 0x000fea0003800200 */
.L_x_11:
[----:B------:R-:W-:Y:S01]  /*0de0*/  IMAD.MOV.U32 R10, RZ, RZ, R0 ;  /* 0x000000ffff0a7224 */ /* 0x000fe200078e0000 */
[----:B------:R-:W-:Y:S01]  /*0df0*/  IADD3 R24, P0, PT, R24, 0x4, RZ ;  /* 0x0000000418187810 */ /* 0x000fe20007f1e0ff */
[----:B------:R-:W-:-:S04]  /*0e00*/  IMAD.MOV.U32 R11, RZ, RZ, R13 ;  /* 0x000000ffff0b7224 */ /* 0x000fc800078e000d */
[----:B------:R-:W-:Y:S02]  /*0e10*/  IMAD.X R25, RZ, RZ, R25, P0 ;  /* 0x000000ffff197224 */ /* 0x000fe400000e0619 */
[----:B------:R-:W-:-:S10]  /*0e20*/  DADD R8, R8, R10 ;  /* 0x0000000008087229 */ /* 0x000fd4000000000a */
[----:B------:R0:W1:Y:S01]  /*0e30*/  F2F.F32.F64 R8, R8 ;  /* 0x0000000800087310 */ /* 0x0000620000301000 */
[----:B------:R-:W-:Y:S05]  /*0e40*/  @P1 BRA `(.L_x_12) ;  /* 0xfffffffc00481947 */ /* 0x000fea000383ffff */
[----:B------:R-:W-:Y:S05]  /*0e50*/  BSYNC.RECONVERGENT B0 ;  /* 0x0000000000007941 */ /* 0x000fea0003800200 */
.L_x_6:
[----:B------:R-:W-:Y:S05]  /*0e60*/  BRA `(.L_x_13) ;  /* 0x0000000000047947 */ /* 0x000fea0003800000 */
.L_x_5:
[----:B------:R-:W-:-:S07]  /*0e70*/  MOV R8, RZ ;  /* 0x000000ff00087202 */ /* 0x000fce0000000f00 */
.L_x_13:
[----:B------:R-:W2:Y:S01]  /*0e80*/  LDCU UR5, c[0x0][0x3cc] ;  /* 0x00007980ff0577ac */ /* 0x000ea20008000800 */
[----:B------:R-:W3:Y:S01]  /*0e90*/  LDC.64 R14, c[0x0][0x3a8] ;  /* 0x0000ea00ff0e7b82 */ /* 0x000ee20000000a00 */
[----:B------:R-:W4:Y:S07]  /*0ea0*/  LDCU.64 UR6, c[0x0][0x3a8] ;  /* 0x00007500ff0677ac */ /* 0x000f2e0008000a00 */
[----:B------:R-:W5:Y:S01]  /*0eb0*/  LDC.64 R12, c[0x0][0x3c0] ;  /* 0x0000f000ff0c7b82 */ /* 0x000f620000000a00 */
[----:B--2---:R-:W-:-:S04]  /*0ec0*/  I2FP.F32.S32 R0, UR5 ;  /* 0x0000000500007c45 */ /* 0x004fc80008201400 */
[----:B0-----:R-:W1:Y:S01]  /*0ed0*/  MUFU.RCP R9, R0 ;  /* 0x0000000000097308 */ /* 0x001e620000001000 */
[----:B----4-:R-:W-:-:S04]  /*0ee0*/  IADD3 R10, P0, PT, R6, UR6, RZ ;  /* 0x00000006060a7c10 */ /* 0x010fc8000ff1e0ff */
[----:B------:R-:W-:Y:S01]  /*0ef0*/  IADD3.X R11, PT, PT, R7, UR7, RZ, P0, !PT ;  /* 0x00000007070b7c10 */ /* 0x000fe200087fe4ff */
[----:B------:R-:W-:Y:S05]  /*0f00*/  WARPSYNC.ALL ;  /* 0x0000000000007948 */ /* 0x000fea0003800000 */
[----:B---3--:R-:W-:-:S04]  /*0f10*/  IMAD.WIDE R6, R5, 0x4, R14 ;  /* 0x0000000405067825 */ /* 0x008fc800078e020e */
[----:B-----5:R-:W-:-:S04]  /*0f20*/  IMAD.WIDE R4, R5, 0x4, R12 ;  /* 0x0000000405047825 */ /* 0x020fc800078e020c */
[----:B-1----:R-:W-:-:S05]  /*0f30*/  FMUL.FTZ R9, R9, R8 ;  /* 0x0000000809097220 */ /* 0x002fca0000410000 */
[----:B------:R0:W-:Y:S01]  /*0f40*/  STG.E desc[UR8][R10.64], R9 ;  /* 0x000000090a007986 */ /* 0x0001e2000c101908 */
[----:B------:R-:W-:Y:S06]  /*0f50*/  BAR.SYNC.DEFER_BLOCKING 0x0 ;  /* 0x0000000000007b1d */ /* 0x000fec0000010000 */
[----:B------:R-:W2:Y:S04]  /*0f60*/  LDG.E R7, desc[UR8][R6.64] ;  /* 0x0000000806077981 */ /* 0x000ea8000c1e1900 */
[----:B------:R-:W2:Y:S01]  /*0f70*/  LDG.E R2, desc[UR8][R4.64] ;  /* 0x0000000804027981 */ /* 0x000ea2000c1e1900 */
[----:B------:R-:W1:Y:S01]  /*0f80*/  S2UR UR6, SR_CgaCtaId ;  /* 0x00000000000679c3 */ /* 0x000e620000008800 */
[----:B--2---:R-:W-:-:S05]  /*0f90*/  FMUL.FTZ R13, R2, R7 ;  /* 0x00000007020d7220 */ /* 0x004fca0000410000 */
[----:B------:R0:W-:Y:S02]  /*0fa0*/  STG.E desc[UR8][R4.64], R13 ;  /* 0x0000000d04007986 */ /* 0x0001e4000c101908 */
[----:B------:R-:W-:Y:S06]  /*0fb0*/  BAR.SYNC.DEFER_BLOCKING 0x0 ;  /* 0x0000000000007b1d */ /* 0x000fec0000010000 */
[----:B------:R-:W2:Y:S01]  /*0fc0*/  LDG.E R15, desc[UR8][R4.64] ;  /* 0x00000008040f7981 */ /* 0x000ea2000c1e1900 */
[----:B------:R-:W-:Y:S01]  /*0fd0*/  UMOV UR5, 0x400 ;  /* 0x0000040000057882 */ /* 0x000fe20000000000 */
[----:B------:R-:W-:Y:S01]  /*0fe0*/  ISETP.NE.U32.AND P1, PT, R3, RZ, PT ;  /* 0x000000ff0300720c */ /* 0x000fe20003f25070 */
[----:B-1----:R-:W-:-:S02]  /*0ff0*/  ULEA UR5, UR6, UR5, 0x18 ;  /* 0x0000000506057291 */ /* 0x002fc4000f8ec0ff */
[----:B------:R-:W-:-:S04]  /*1000*/  USHF.R.U32.HI UR6, URZ, 0x1, UR4 ;  /* 0x00000001ff067899 */ /* 0x000fc80008011604 */
[----:B------:R-:W-:Y:S01]  /*1010*/  LEA R0, R3, UR5, 0x2 ;  /* 0x0000000503007c11 */ /* 0x000fe2000f8e10ff */
[----:B------:R-:W-:-:S04]  /*1020*/  UISETP.NE.U32.AND UP0, UPT, UR6, URZ, UPT ;  /* 0x000000ff0600728c */ /* 0x000fc8000bf05070 */
[----:B--2---:R0:W-:Y:S01]  /*1030*/  STS [R0], R15 ;  /* 0x0000000f00007388 */ /* 0x0041e20000000800 */
[----:B------:R-:W-:Y:S06]  /*1040*/  BAR.SYNC.DEFER_BLOCKING 0x0 ;  /* 0x0000000000007b1d */ /* 0x000fec0000010000 */
[----:B------:R-:W-:Y:S05]  /*1050*/  BRA.U !UP0, `(.L_x_14) ;  /* 0x00000001082c7547 */ /* 0x000fea000b800000 */
.L_x_15:
[----:B------:R-:W-:-:S13]  /*1060*/  ISETP.LT.U32.AND P0, PT, R3, UR6, PT ;  /* 0x0000000603007c0c */ /* 0x000fda000bf01070 */
[----:B------:R-:W-:Y:S01]  /*1070*/  @P0 VIADD R2, R3, UR6 ;  /* 0x0000000603020c36 */ /* 0x000fe20008000000 */
[----:B------:R-:W-:-:S04]  /*1080*/  USHF.R.U32.HI UR6, URZ, 0x1, UR6 ;  /* 0x00000001ff067899 */ /* 0x000fc80008011606 */
[----:B0-----:R-:W-:Y:S01]  /*1090*/  @P0 LEA R4, R2, UR5, 0x2 ;  /* 0x0000000502040c11 */ /* 0x001fe2000f8e10ff */
[----:B------:R-:W-:Y:S01]  /*10a0*/  UISETP.NE.U32.AND UP0, UPT, UR6, URZ, UPT ;  /* 0x000000ff0600728c */ /* 0x000fe2000bf05070 */
[----:B------:R-:W-:Y:S04]  /*10b0*/  @P0 LDS R2, [R0] ;  /* 0x0000000000020984 */ /* 0x000fe80000000800 */
[----:B-1----:R-:W0:Y:S02]  /*10c0*/  @P0 LDS R5, [R4] ;  /* 0x0000000004050984 */ /* 0x002e240000000800 */
[----:B0-----:R-:W-:-:S05]  /*10d0*/  @P0 FADD.FTZ R5, R2, R5 ;  /* 0x0000000502050221 */ /* 0x001fca0000010000 */
[----:B------:R1:W-:Y:S01]  /*10e0*/  @P0 STS [R0], R5 ;  /* 0x0000000500000388 */ /* 0x0003e20000000800 */
[----:B------:R-:W-:Y:S06]  /*10f0*/  BAR.SYNC.DEFER_BLOCKING 0x0 ;  /* 0x0000000000007b1d */ /* 0x000fec0000010000 */
[----:B------:R-:W-:Y:S05]  /*1100*/  BRA.U UP0, `(.L_x_15) ;  /* 0xfffffffd00d47547 */ /* 0x000fea000b83ffff */
.L_x_14:
[----:B------:R-:W-:Y:S05]  /*1110*/  @P1 EXIT ;  /* 0x000000000000194d */ /* 0x000fea0003800000 */
[----:B------:R-:W2:Y:S01]  /*1120*/  S2UR UR5, SR_CgaCtaId ;  /* 0x00000000000579c3 */ /* 0x000ea20000008800 */
[----:B------:R-:W-:Y:S01]  /*1130*/  UMOV UR4, 0x400 ;  /* 0x0000040000047882 */ /* 0x000fe20000000000 */
[----:B------:R-:W3:Y:S01]  /*1140*/  LDCU.64 UR6, c[0x0][0x3e8] ;  /* 0x00007d00ff0677ac */ /* 0x000ee20008000a00 */
[----:B--2---:R-:W-:-:S05]  /*1150*/  ULEA UR4, UR5, UR4, 0x18 ;  /* 0x0000000405047291 */ /* 0x004fca000f8ec0ff */
[----:B------:R-:W2:Y:S04]  /*1160*/  S2UR UR5, SR_CTAID.X ;  /* 0x00000000000579c3 */ /* 0x000ea80000002500 */
[----:B01----:R-:W0:Y:S01]  /*1170*/  LDS R5, [UR4] ;  /* 0x00000004ff057984 */ /* 0x003e220008000800 */
[----:B------:R-:W-:Y:S01]  /*1180*/  UMOV UR4, URZ ;  /* 0x000000ff00047c82 */ /* 0x000fe20008000000 */
[----:B--2---:R-:W-:-:S04]  /*1190*/  ULOP3.LUT UR5, UR5, 0xffff, URZ, 0xc0, !UPT ;  /* 0x0000ffff05057892 */ /* 0x004fc8000f8ec0ff */
[----:B---3--:R-:W-:-:S04]  /*11a0*/  UIMAD.WIDE.U32 UR6, UR5, 0x4, UR6 ;  /* 0x00000004050678a5 */ /* 0x008fc8000f8e0006 */
[----:B------:R-:W-:Y:S02]  /*11b0*/  UIADD3 UR4, UPT, UPT, UR7, UR4, URZ ;  /* 0x0000000407047290 */ /* 0x000fe4000fffe0ff */
[----:B------:R-:W-:Y:S02]  /*11c0*/  IMAD.U32 R3, RZ, RZ, UR7 ;  /* 0x00000007ff037e24 */ /* 0x000fe4000f8e00ff */
[----:B------:R-:W-:Y:S02]  /*11d0*/  IMAD.U32 R2, RZ, RZ, UR6 ;  /* 0x00000006ff027e24 */ /* 0x000fe4000f8e00ff */
[----:B------:R-:W-:-:S05]  /*11e0*/  MOV R3, UR4 ;  /* 0x0000000400037c02 */ /* 0x000fca0008000f00 */
[----:B0-----:R-:W-:Y:S01]  /*11f0*/  STG.E desc[UR8][R2.64], R5 ;  /* 0x0000000502007986 */ /* 0x001fe2000c101908 */
[----:B------:R-:W-:Y:S05]  /*1200*/  EXIT ;  /* 0x000000000000794d */ /* 0x000fea0003800000 */
        .weak           $__internal_0_$__cuda_sm20_div_rn_f64_fast
        .type           $__internal_0_$__cuda_sm20_div_rn_f64_fast,@function
        .size           $__internal_0_$__cuda_sm20_div_rn_f64_fast,($__internal_1_$__cuda_sm20_div_rn_f64_full - $__internal_0_$__cuda_sm20_div_rn_f64_fast)
$__internal_0_$__cuda_sm20_div_rn_f64_fast:
[----:B------:R-:W0:Y:S01]  /*1210*/  MUFU.RCP64H R15, 50 ;  /* 0x40490000000f7908 */ /* 0x000e220000001800 */
[----:B------:R-:W-:Y:S01]  /*1220*/  IMAD.MOV.U32 R10, RZ, RZ, 0x0 ;  /* 0x00000000ff0a7424 */ /* 0x000fe200078e00ff */
[----:B------:R-:W-:Y:S01]  /*1230*/  FSETP.GEU.AND P2, PT, |R13|, 6.5827683646048100446e-37, PT ;  /* 0x036000000d00780b */ /* 0x000fe20003f4e200 */
[----:B------:R-:W-:Y:S02]  /*1240*/  IMAD.MOV.U32 R11, RZ, RZ, 0x40490000 ;  /* 0x40490000ff0b7424 */ /* 0x000fe400078e00ff */
[----:B------:R-:W-:-:S06]  /*1250*/  IMAD.MOV.U32 R14, RZ, RZ, 0x1 ;  /* 0x00000001ff0e7424 */ /* 0x000fcc00078e00ff */
[----:B0-----:R-:W-:-:S08]  /*1260*/  DFMA R16, R14, -R10, 1 ;  /* 0x3ff000000e10742b */ /* 0x001fd0000000080a */
[----:B------:R-:W-:-:S08]  /*1270*/  DFMA R16, R16, R16, R16 ;  /* 0x000000101010722b */ /* 0x000fd00000000010 */
[----:B------:R-:W-:-:S08]  /*1280*/  DFMA R16, R14, R16, R14 ;  /* 0x000000100e10722b */ /* 0x000fd0000000000e */
[----:B------:R-:W-:-:S08]  /*1290*/  DFMA R10, R16, -R10, 1 ;  /* 0x3ff00000100a742b */ /* 0x000fd0000000080a */
[----:B------:R-:W-:-:S08]  /*12a0*/  DFMA R10, R16, R10, R16 ;  /* 0x0000000a100a722b */ /* 0x000fd00000000010 */
[----:B------:R-:W-:-:S08]  /*12b0*/  DMUL R14, R12, R10 ;  /* 0x0000000a0c0e7228 */ /* 0x000fd00000000000 */
[----:B------:R-:W-:-:S08]  /*12c0*/  DFMA R16, R14, -50, R12 ;  /* 0xc04900000e10782b */ /* 0x000fd0000000000c */
[----:B------:R-:W-:-:S10]  /*12d0*/  DFMA R10, R10, R16, R14 ;  /* 0x000000100a0a722b */ /* 0x000fd4000000000e */
[----:B------:R-:W-:-:S05]  /*12e0*/  FFMA R0, RZ, 3.140625, R11 ;  /* 0x40490000ff007823 */ /* 0x000fca000000000b */
[----:B------:R-:W-:-:S13]  /*12f0*/  FSETP.GT.AND P0, PT, |R0|, 1.469367938527859385e-39, PT ;  /* 0x001000000000780b */ /* 0x000fda0003f04200 */
[----:B------:R-:W-:Y:S05]  /*1300*/  @P0 BRA P2, `(.L_x_16) ;  /* 0x0000000000100947 */ /* 0x000fea0001000000 */
[----:B------:R-:W-:-:S07]  /*1310*/  MOV R4, 0x1330 ;  /* 0x0000133000047802 */ /* 0x000fce0000000f00 */
[----:B------:R-:W-:Y:S05]  /*1320*/  CALL.REL.NOINC `($__internal_1_$__cuda_sm20_div_rn_f64_full) ;  /* 0x00000000001c7944 */ /* 0x000fea0003c00000 */
[----:B------:R-:W-:Y:S01]  /*1330*/  MOV R10, R16 ;  /* 0x00000010000a7202 */ /* 0x000fe20000000f00 */
[----:B------:R-:W-:-:S07]  /*1340*/  IMAD.MOV.U32 R11, RZ, RZ, R17 ;  /* 0x000000ffff0b7224 */ /* 0x000fce00078e0011 */
.L_x_16:
[----:B------:R-:W-:Y:S01]  /*1350*/  IMAD.MOV.U32 R0, RZ, RZ, R10 ;  /* 0x000000ffff007224 */ /* 0x000fe200078e000a */
[----:B------:R-:W-:Y:S01]  /*1360*/  MOV R10, R2 ;  /* 0x00000002000a7202 */ /* 0x000fe20000000f00 */
[----:B------:R-:W-:Y:S02]  /*1370*/  IMAD.MOV.U32 R13, RZ, RZ, R11 ;  /* 0x000000ffff0d7224 */ /* 0x000fe400078e000b */
[----:B------:R-:W-:-:S04]  /*1380*/  IMAD.MOV.U32 R11, RZ, RZ, 0x0 ;  /* 0x00000000ff0b7424 */ /* 0x000fc800078e00ff */
[----:B------:R-:W-:Y:S05]  /*1390*/  RET.REL.NODEC R10 `(_Z17likelihood_kernelPfS_S_PiS0_S_PhS_S_iiiiiiS0_S_) ;  /* 0xffffffec0a187950 */ /* 0x000fea0003c3ffff */
        .weak           $__internal_1_$__cuda_sm20_div_rn_f64_full
        .type           $__internal_1_$__cuda_sm20_div_rn_f64_full,@function
        .size           $__internal_1_$__cuda_sm20_div_rn_f64_full,(.L_x_43 - $__internal_1_$__cuda_sm20_div_rn_f64_full)
$__internal_1_$__cuda_sm20_div_rn_f64_full:
[----:B------:R-:W-:Y:S02]  /*13a0*/  IMAD.MOV.U32 R11, RZ, RZ, 0x3ff90000 ;  /* 0x3ff90000ff0b7424 */ /* 0x000fe400078e00ff */
[----:B------:R-:W-:Y:S02]  /*13b0*/  HFMA2 R14, -RZ, RZ, 0, 5.9604644775390625e-08 ;  /* 0x00000001ff0e7431 */ /* 0x000fe400000001ff */
[----:B------:R-:W-:Y:S01]  /*13c0*/  IMAD.MOV.U32 R10, RZ, RZ, 0x0 ;  /* 0x00000000ff0a7424 */ /* 0x000fe200078e00ff */
[C---:B------:R-:W-:Y:S01]  /*13d0*/  FSETP.GEU.AND P2, PT, |R13|.reuse, 1.469367938527859385e-39, PT ;  /* 0x001000000d00780b */ /* 0x040fe20003f4e200 */
[----:B------:R-:W0:Y:S01]  /*13e0*/  MUFU.RCP64H R15, R11 ;  /* 0x0000000b000f7308 */ /* 0x000e220000001800 */
[----:B------:R-:W-:Y:S01]  /*13f0*/  LOP3.LUT R26, R13, 0x7ff00000, RZ, 0xc0, !PT ;  /* 0x7ff000000d1a7812 */ /* 0x000fe200078ec0ff */
[----:B------:R-:W-:Y:S01]  /*1400*/  IMAD.MOV.U32 R0, RZ, RZ, 0x1ca00000 ;  /* 0x1ca00000ff007424 */ /* 0x000fe200078e00ff */
[----:B------:R-:W-:Y:S02]  /*1410*/  BSSY.RECONVERGENT B2, `(.L_x_17) ;  /* 0x0000044000027945 */ /* 0x000fe40003800200 */
[----:B------:R-:W-:-:S02]  /*1420*/  ISETP.GE.U32.AND P0, PT, R26, 0x40400000, PT ;  /* 0x404000001a00780c */ /* 0x000fc40003f06070 */
[----:B------:R-:W-:Y:S02]  /*1430*/  MOV R27, R26 ;  /* 0x0000001a001b7202 */ /* 0x000fe40000000f00 */
[----:B------:R-:W-:-:S04]  /*1440*/  SEL R0, R0, 0x63400000, !P0 ;  /* 0x6340000000007807 */ /* 0x000fc80004000000 */
[----:B------:R-:W-:Y:S01]  /*1450*/  @!P2 LOP3.LUT R20, R0, 0x80000000, R13, 0xf8, !PT ;  /* 0x800000000014a812 */ /* 0x000fe200078ef80d */
[----:B0-----:R-:W-:-:S03]  /*1460*/  DFMA R18, R14, -R10, 1 ;  /* 0x3ff000000e12742b */ /* 0x001fc6000000080a */
[----:B------:R-:W-:Y:S01]  /*1470*/  @!P2 LOP3.LUT R21, R20, 0x100000, RZ, 0xfc, !PT ;  /* 0x001000001415a812 */ /* 0x000fe200078efcff */
[----:B------:R-:W-:-:S04]  /*1480*/  @!P2 IMAD.MOV.U32 R20, RZ, RZ, RZ ;  /* 0x000000ffff14a224 */ /* 0x000fc800078e00ff */
[----:B------:R-:W-:-:S08]  /*1490*/  DFMA R18, R18, R18, R18 ;  /* 0x000000121212722b */ /* 0x000fd00000000012 */
[----:B------:R-:W-:Y:S01]  /*14a0*/  DFMA R18, R14, R18, R14 ;  /* 0x000000120e12722b */ /* 0x000fe2000000000e */
[----:B------:R-:W-:Y:S01]  /*14b0*/  LOP3.LUT R15, R0, 0x800fffff, R13, 0xf8, !PT ;  /* 0x800fffff000f7812 */ /* 0x000fe200078ef80d */
[----:B------:R-:W-:-:S06]  /*14c0*/  IMAD.MOV.U32 R14, RZ, RZ, R12 ;  /* 0x000000ffff0e7224 */ /* 0x000fcc00078e000c */
[----:B------:R-:W-:Y:S02]  /*14d0*/  DFMA R16, R18, -R10, 1 ;  /* 0x3ff000001210742b */ /* 0x000fe4000000080a */
[----:B------:R-:W-:-:S06]  /*14e0*/  @!P2 DFMA R14, R14, 2, -R20 ;  /* 0x400000000e0ea82b */ /* 0x000fcc0000000814 */
[----:B------:R-:W-:-:S04]  /*14f0*/  DFMA R16, R18, R16, R18 ;  /* 0x000000101210722b */ /* 0x000fc80000000012 */
[----:B------:R-:W-:-:S04]  /*1500*/  @!P2 LOP3.LUT R27, R15, 0x7ff00000, RZ, 0xc0, !PT ;  /* 0x7ff000000f1ba812 */ /* 0x000fc800078ec0ff */
[----:B------:R-:W-:-:S08]  /*1510*/  DMUL R18, R16, R14 ;  /* 0x0000000e10127228 */ /* 0x000fd00000000000 */
[----:B------:R-:W-:-:S08]  /*1520*/  DFMA R20, R18, -R10, R14 ;  /* 0x8000000a1214722b */ /* 0x000fd0000000000e */
[----:B------:R-:W-:Y:S01]  /*1530*/  DFMA R20, R16, R20, R18 ;  /* 0x000000141014722b */ /* 0x000fe20000000012 */
[----:B------:R-:W-:Y:S02]  /*1540*/  IMAD.MOV.U32 R18, RZ, RZ, 0x40400000 ;  /* 0x40400000ff127424 */ /* 0x000fe400078e00ff */
[----:B------:R-:W-:Y:S02]  /*1550*/  VIADD R16, R27, 0xffffffff ;  /* 0xffffffff1b107836 */ /* 0x000fe40000000000 */
[----:B------:R-:W-:-:S03]  /*1560*/  VIADD R17, R18, 0xffffffff ;  /* 0xffffffff12117836 */ /* 0x000fc60000000000 */
[----:B------:R-:W-:-:S04]  /*1570*/  ISETP.GT.U32.AND P0, PT, R16, 0x7feffffe, PT ;  /* 0x7feffffe1000780c */ /* 0x000fc80003f04070 */
[----:B------:R-:W-:-:S13]  /*1580*/  ISETP.GT.U32.OR P0, PT, R17, 0x7feffffe, P0 ;  /* 0x7feffffe1100780c */ /* 0x000fda0000704470 */
[----:B------:R-:W-:Y:S05]  /*1590*/  @P0 BRA `(.L_x_18) ;  /* 0x0000000000680947 */ /* 0x000fea0003800000 */
[----:B------:R-:W-:Y:S01]  /*15a0*/  MOV R13, 0x40400000 ;  /* 0x40400000000d7802 */ /* 0x000fe20000000f00 */
[----:B------:R-:W-:-:S03]  /*15b0*/  IMAD.MOV.U32 R12, RZ, RZ, RZ ;  /* 0x000000ffff0c7224 */ /* 0x000fc600078e00ff */
[----:B------:R-:W-:-:S04]  /*15c0*/  VIADDMNMX R26, R26, -R13, 0xb9600000, !PT ;  /* 0xb96000001a1a7446 */ /* 0x000fc8000780090d */
[----:B------:R-:W-:-:S05]  /*15d0*/  VIMNMX R13, PT, PT, R26, 0x46a00000, PT ;  /* 0x46a000001a0d7848 */ /* 0x000fca0003fe0100 */
[----:B------:R-:W-:-:S04]  /*15e0*/  IMAD.IADD R0, R13, 0x1, -R0 ;  /* 0x000000010d007824 */ /* 0x000fc800078e0a00 */
[----:B------:R-:W-:-:S06]  /*15f0*/  VIADD R13, R0, 0x7fe00000 ;  /* 0x7fe00000000d7836 */ /* 0x000fcc0000000000 */
[----:B------:R-:W-:-:S10]  /*1600*/  DMUL R16, R20, R12 ;  /* 0x0000000c14107228 */ /* 0x000fd40000000000 */
[----:B------:R-:W-:-:S13]  /*1610*/  FSETP.GTU.AND P0, PT, |R17|, 1.469367938527859385e-39, PT ;  /* 0x001000001100780b */ /* 0x000fda0003f0c200 */
[----:B------:R-:W-:Y:S05]  /*1620*/  @P0 BRA `(.L_x_19) ;  /* 0x0000000000880947 */ /* 0x000fea0003800000 */
[----:B------:R-:W-:Y:S01]  /*1630*/  DFMA R10, R20, -R10, R14 ;  /* 0x8000000a140a722b */ /* 0x000fe2000000000e */
[----:B------:R-:W-:-:S09]  /*1640*/  MOV R12, RZ ;  /* 0x000000ff000c7202 */ /* 0x000fd20000000f00 */
[C---:B------:R-:W-:Y:S02]  /*1650*/  FSETP.NEU.AND P0, PT, R11.reuse, RZ, PT ;  /* 0x000000ff0b00720b */ /* 0x040fe40003f0d000 */
[----:B------:R-:W-:-:S04]  /*1660*/  LOP3.LUT R15, R11, 0x40490000, RZ, 0x3c, !PT ;  /* 0x404900000b0f7812 */ /* 0x000fc800078e3cff */
[----:B------:R-:W-:-:S04]  /*1670*/  LOP3.LUT R15, R15, 0x80000000, RZ, 0xc0, !PT ;  /* 0x800000000f0f7812 */ /* 0x000fc800078ec0ff */
[----:B------:R-:W-:-:S03]  /*1680*/  LOP3.LUT R13, R15, R13, RZ, 0xfc, !PT ;  /* 0x0000000d0f0d7212 */ /* 0x000fc600078efcff */
[----:B------:R-:W-:Y:S05]  /*1690*/  @!P0 BRA `(.L_x_19) ;  /* 0x00000000006c8947 */ /* 0x000fea0003800000 */
[----:B------:R-:W-:Y:S01]  /*16a0*/  IMAD.MOV R11, RZ, RZ, -R0 ;  /* 0x000000ffff0b7224 */ /* 0x000fe200078e0a00 */
[----:B------:R-:W-:Y:S01]  /*16b0*/  DMUL.RP R12, R20, R12 ;  /* 0x0000000c140c7228 */ /* 0x000fe20000008000 */
[----:B------:R-:W-:-:S06]  /*16c0*/  IMAD.MOV.U32 R10, RZ, RZ, RZ ;  /* 0x000000ffff0a7224 */ /* 0x000fcc00078e00ff */
[----:B------:R-:W-:-:S03]  /*16d0*/  DFMA R10, R16, -R10, R20 ;  /* 0x8000000a100a722b */ /* 0x000fc60000000014 */
[----:B------:R-:W-:-:S03]  /*16e0*/  LOP3.LUT R15, R13, R15, RZ, 0x3c, !PT ;  /* 0x0000000f0d0f7212 */ /* 0x000fc600078e3cff */
[----:B------:R-:W-:-:S04]  /*16f0*/  IADD3 R10, PT, PT, -R0, -0x43300000, RZ ;  /* 0xbcd00000000a7810 */ /* 0x000fc80007ffe1ff */
[----:B------:R-:W-:-:S04]  /*1700*/  FSETP.NEU.AND P0, PT, |R11|, R10, PT ;  /* 0x0000000a0b00720b */ /* 0x000fc80003f0d200 */
[----:B------:R-:W-:Y:S02]  /*1710*/  FSEL R16, R12, R16, !P0 ;  /* 0x000000100c107208 */ /* 0x000fe40004000000 */
[----:B------:R-:W-:Y:S01]  /*1720*/  FSEL R17, R15, R17, !P0 ;  /* 0x000000110f117208 */ /* 0x000fe20004000000 */
[----:B------:R-:W-:Y:S06]  /*1730*/  BRA `(.L_x_19) ;  /* 0x0000000000447947 */ /* 0x000fec0003800000 */
.L_x_18:
[----:B------:R-:W-:-:S14]  /*1740*/  DSETP.NAN.AND P0, PT, R12, R12, PT ;  /* 0x0000000c0c00722a */ /* 0x000fdc0003f08000 */
[----:B------:R-:W-:Y:S05]  /*1750*/  @P0 BRA `(.L_x_20) ;  /* 0x0000000000340947 */ /* 0x000fea0003800000 */
[----:B------:R-:W-:Y:S01]  /*1760*/  ISETP.NE.AND P0, PT, R27, R18, PT ;  /* 0x000000121b00720c */ /* 0x000fe20003f05270 */
[----:B------:R-:W-:Y:S01]  /*1770*/  IMAD.MOV.U32 R16, RZ, RZ, 0x0 ;  /* 0x00000000ff107424 */ /* 0x000fe200078e00ff */
[----:B------:R-:W-:-:S11]  /*1780*/  MOV R17, 0xfff80000 ;  /* 0xfff8000000117802 */ /* 0x000fd60000000f00 */
[----:B------:R-:W-:Y:S05]  /*1790*/  @!P0 BRA `(.L_x_19) ;  /* 0x00000000002c8947 */ /* 0x000fea0003800000 */
[----:B------:R-:W-:Y:S02]  /*17a0*/  ISETP.NE.AND P0, PT, R27, 0x7ff00000, PT ;  /* 0x7ff000001b00780c */ /* 0x000fe40003f05270 */
[----:B------:R-:W-:Y:S02]  /*17b0*/  LOP3.LUT R12, R13, 0x40490000, RZ, 0x3c, !PT ;  /* 0x404900000d0c7812 */ /* 0x000fe400078e3cff */
[----:B------:R-:W-:Y:S02]  /*17c0*/  ISETP.EQ.OR P0, PT, R18, RZ, !P0 ;  /* 0x000000ff1200720c */ /* 0x000fe40004702670 */
[----:B------:R-:W-:-:S11]  /*17d0*/  LOP3.LUT R17, R12, 0x80000000, RZ, 0xc0, !PT ;  /* 0x800000000c117812 */ /* 0x000fd600078ec0ff */
[----:B------:R-:W-:Y:S01]  /*17e0*/  @P0 LOP3.LUT R0, R17, 0x7ff00000, RZ, 0xfc, !PT ;  /* 0x7ff0000011000812 */ /* 0x000fe200078efcff */
[----:B------:R-:W-:Y:S02]  /*17f0*/  @!P0 IMAD.MOV.U32 R16, RZ, RZ, RZ ;  /* 0x000000ffff108224 */ /* 0x000fe400078e00ff */
[----:B------:R-:W-:Y:S02]  /*1800*/  @P0 IMAD.MOV.U32 R16, RZ, RZ, RZ ;  /* 0x000000ffff100224 */ /* 0x000fe400078e00ff */
[----:B------:R-:W-:Y:S01]  /*1810*/  @P0 IMAD.MOV.U32 R17, RZ, RZ, R0 ;  /* 0x000000ffff110224 */ /* 0x000fe200078e0000 */
[----:B------:R-:W-:Y:S06]  /*1820*/  BRA `(.L_x_19) ;  /* 0x0000000000087947 */ /* 0x000fec0003800000 */
.L_x_20:
[----:B------:R-:W-:Y:S02]  /*1830*/  LOP3.LUT R17, R13, 0x80000, RZ, 0xfc, !PT ;  /* 0x000800000d117812 */ /* 0x000fe400078efcff */
[----:B------:R-:W-:-:S07]  /*1840*/  MOV R16, R12 ;  /* 0x0000000c00107202 */ /* 0x000fce0000000f00 */
.L_x_19:
[----:B------:R-:W-:Y:S05]  /*1850*/  BSYNC.RECONVERGENT B2 ;  /* 0x0000000000027941 */ /* 0x000fea0003800200 */
.L_x_17:
[----:B------:R-:W-:Y:S02]  /*1860*/  IMAD.MOV.U32 R10, RZ, RZ, R4 ;  /* 0x000000ffff0a7224 */ /* 0x000fe400078e0004 */
[----:B------:R-:W-:-:S04]  /*1870*/  IMAD.MOV.U32 R11, RZ, RZ, 0x0 ;  /* 0x00000000ff0b7424 */ /* 0x000fc800078e00ff */
[----:B------:R-:W-:Y:S05]  /*1880*/  RET.REL.NODEC R10 `(_Z17likelihood_kernelPfS_S_PiS0_S_PhS_S_iiiiiiS0_S_) ;  /* 0xffffffe40adc7950 */ /* 0x000fea0003c3ffff */
.L_x_21:
[----:B------:R-:W-:-:S00]  /*1890*/  BRA `(.L_x_21) ;  /* 0xfffffffc00fc7947 */ /* 0x000fc0000383ffff */
[----:B------:R-:W-:-:S00]  /*18a0*/  NOP ;  /* 0x0000000000007918 */ /* 0x000fc00000000000 */
        /* <DEDUP_REMOVED lines=13> */
.L_x_43:


//--------------------- .text._Z10sum_kernelPfi   --------------------------
	.section	.text._Z10sum_kernelPfi,"ax",@progbits
	.align	128
.text._Z10sum_kernelPfi:
        .type           _Z10sum_kernelPfi,@function
        .size           _Z10sum_kernelPfi,(.L_x_46 - _Z10sum_kernelPfi)
        .other          _Z10sum_kernelPfi,@"STO_CUDA_ENTRY STV_DEFAULT"
_Z10sum_kernelPfi:
[----:B------:R-:W-:Y:S01]  /*0000*/  LDC R1, c[0x0][0x37c] ;  /* 0x0000df00ff017b82 */ /* 0x000fe20000000800 */
[----:B------:R-:W0:Y:S07]  /*0010*/  S2R R0, SR_TID.X ;  /* 0x0000000000007919 */ /* 0x000e2e0000002100 */
[----:B------:R-:W1:Y:S08]  /*0020*/  S2UR UR4, SR_CTAID.X ;  /* 0x00000000000479c3 */ /* 0x000e700000002500 */
[----:B------:R-:W2:Y:S01]  /*0030*/  LDC R3, c[0x0][0x360] ;  /* 0x0000d800ff037b82 */ /* 0x000ea20000000800 */
[----:B-1----:R-:W-:Y:S01]  /*0040*/  ULOP3.LUT UR4, UR4, 0xffff, URZ, 0xc0, !UPT ;  /* 0x0000ffff04047892 */ /* 0x002fe2000f8ec0ff */
[----:B0-----:R-:W-:-:S02]  /*0050*/  LOP3.LUT R0, R0, 0xffff, RZ, 0xc0, !PT ;  /* 0x0000ffff00007812 */ /* 0x001fc400078ec0ff */
[----:B--2---:R-:W-:-:S05]  /*0060*/  LOP3.LUT R3, R3, 0xffff, RZ, 0xc0, !PT ;  /* 0x0000ffff03037812 */ /* 0x004fca00078ec0ff */
[----:B------:R-:W-:-:S05]  /*0070*/  IMAD R0, R3, UR4, R0 ;  /* 0x0000000403007c24 */ /* 0x000fca000f8e0200 */
[----:B------:R-:W-:-:S13]  /*0080*/  ISETP.NE.AND P0, PT, R0, RZ, PT ;  /* 0x000000ff0000720c */ /* 0x000fda0003f05270 */
[----:B------:R-:W-:Y:S05]  /*0090*/  @P0 EXIT ;  /* 0x000000000000094d */ /* 0x000fea0003800000 */
[----:B------:R-:W0:Y:S01]  /*00a0*/  LDCU UR5, c[0x0][0x388] ;  /* 0x00007100ff0577ac */ /* 0x000e220008000800 */
[----:B------:R-:W1:Y:S01]  /*00b0*/  LDCU.64 UR8, c[0x0][0x358] ;  /* 0x00006b00ff0877ac */ /* 0x000e620008000a00 */
[----:B0-----:R-:W-:-:S04]  /*00c0*/  USHF.R.S32.HI UR4, URZ, 0x1f, UR5 ;  /* 0x0000001fff047899 */ /* 0x001fc80008011405 */
[----:B------:R-:W-:-:S04]  /*00d0*/  ULOP3.LUT UR4, UR4, 0x1ff, URZ, 0xc0, !UPT ;  /* 0x000001ff04047892 */ /* 0x000fc8000f8ec0ff */
[----:B------:R-:W-:-:S04]  /*00e0*/  UIADD3 UR4, UPT, UPT, UR4, UR5, URZ ;  /* 0x0000000504047290 */ /* 0x000fc8000fffe0ff */
[----:B------:R-:W-:-:S04]  /*00f0*/  USHF.R.S32.HI UR6, URZ, 0x9, UR4 ;  /* 0x00000009ff067899 */ /* 0x000fc80008011404 */
[----:B------:R-:W-:-:S09]  /*0100*/  UISETP.GT.AND UP0, UPT, UR6, URZ, UPT ;  /* 0x000000ff0600728c */ /* 0x000fd2000bf04270 */
[----:B-1----:R-:W-:Y:S05]  /*0110*/  BRA.U !UP0, `(.L_x_22) ;  /* 0x0000000108c47547 */ /* 0x002fea000b800000 */
[----:B------:R-:W-:Y:S01]  /*0120*/  UISETP.GT.AND UP0, UPT, UR6, URZ, UPT ;  /* 0x000000ff0600728c */ /* 0x000fe2000bf04270 */
[----:B------:R-:W-:Y:S02]  /*0130*/  IMAD.MOV.U32 R0, RZ, RZ, RZ ;  /* 0x000000ffff007224 */ /* 0x000fe400078e00ff */
[----:B------:R-:W-:-:S06]  /*0140*/  IMAD.MOV.U32 R5, RZ, RZ, RZ ;  /* 0x000000ffff057224 */ /* 0x000fcc00078e00ff */
[----:B------:R-:W-:Y:S05]  /*0150*/  BRA.U !UP0, `(.L_x_23) ;  /* 0x0000000108947547 */ /* 0x000fea000b800000 */
[----:B------:R-:W-:Y:S02]  /*0160*/  IADD3 R2, PT, PT, -R0, UR6, RZ ;  /* 0x0000000600027c10 */ /* 0x000fe4000fffe1ff */
[----:B------:R-:W-:Y:S02]  /*0170*/  PLOP3.LUT P0, PT, PT, PT, PT, 0x80, 0x8 ;  /* 0x000000000008781c */ /* 0x000fe40003f0f070 */
[----:B------:R-:W-:-:S13]  /*0180*/  ISETP.GT.AND P1, PT, R2, 0x3, PT ;  /* 0x000000030200780c */ /* 0x000fda0003f24270 */
[----:B------:R-:W-:Y:S05]  /*0190*/  @!P1 BRA `(.L_x_24) ;  /* 0x00000000004c9947 */ /* 0x000fea0003800000 */
[----:B------:R-:W-:Y:S01]  /*01a0*/  PLOP3.LUT P0, PT, PT, PT, PT, 0x8, 0x80 ;  /* 0x000000000080781c */ /* 0x000fe20003f0e170 */
[----:B------:R-:W-:-:S12]  /*01b0*/  UIADD3 UR7, UPT, UPT, UR6, -0x3, URZ ;  /* 0xfffffffd06077890 */ /* 0x000fd8000fffe0ff */
.L_x_25:
[----:B------:R-:W0:Y:S01]  /*01c0*/  LDCU UR4, c[0x0][0x3f0] ;  /* 0x00007e00ff0477ac */ /* 0x000e220008000800 */
[C---:B------:R-:W-:Y:S01]  /*01d0*/  IADD3 R3, PT, PT, R0.reuse, 0x1, RZ ;  /* 0x0000000100037810 */ /* 0x040fe20007ffe0ff */
[C---:B------:R-:W-:Y:S01]  /*01e0*/  VIADD R4, R0.reuse, 0x2 ;  /* 0x0000000200047836 */ /* 0x040fe20000000000 */
[----:B------:R-:W-:Y:S01]  /*01f0*/  UMOV UR5, URZ ;  /* 0x000000ff00057c82 */ /* 0x000fe20008000000 */
[C---:B------:R-:W-:Y:S01]  /*0200*/  VIADD R6, R0.reuse, 0x3 ;  /* 0x0000000300067836 */ /* 0x040fe20000000000 */
[----:B0-----:R0:W5:Y:S02]  /*0210*/  TLD.LZ RZ, R2, R0, UR4, 1D, 0x1 ;  /* 0x00ff04ff00027f66 */ /* 0x00116400081e01ff */
[----:B------:R-:W5:Y:S01]  /*0220*/  TLD.LZ RZ, R3, R3, UR4, 1D, 0x1 ;  /* 0x00ff04ff03037f66 */ /* 0x000f6200081e01ff */
[----:B------:R-:W5:Y:S01]  /*0230*/  TLD.LZ RZ, R7, R4, UR4, 1D, 0x1 ;  /* 0x00ff04ff04077f66 */ /* 0x000f6200081e01ff */
[----:B------:R-:W5:Y:S01]  /*0240*/  TLD.LZ RZ, R9, R6, UR4, 1D, 0x1 ;  /* 0x00ff04ff06097f66 */ /* 0x000f6200081e01ff */
[----:B0-----:R-:W-:-:S04]  /*0250*/  IADD3 R0, PT, PT, R0, 0x4, RZ ;  /* 0x0000000400007810 */ /* 0x001fc80007ffe0ff */
[----:B------:R-:W-:Y:S01]  /*0260*/  ISETP.GE.AND P1, PT, R0, UR7, PT ;  /* 0x0000000700007c0c */ /* 0x000fe2000bf26270 */
[----:B------:R-:W-:-:S04]  /*0270*/  DEPBAR.LE SB5, 0x1 ;  /* 0x0000d0400000791a */ /* 0x000fc80000000000 */
[----:B------:R-:W-:-:S04]  /*0280*/  FADD.FTZ R2, R2, R5 ;  /* 0x0000000502027221 */ /* 0x000fc80000010000 */
[----:B------:R-:W-:-:S04]  /*0290*/  FADD.FTZ R2, R2, R3 ;  /* 0x0000000302027221 */ /* 0x000fc80000010000 */
[----:B------:R-:W-:-:S04]  /*02a0*/  FADD.FTZ R2, R2, R7 ;  /* 0x0000000702027221 */ /* 0x000fc80000010000 */
[----:B-----5:R-:W-:Y:S01]  /*02b0*/  FADD.FTZ R5, R2, R9 ;  /* 0x0000000902057221 */ /* 0x020fe20000010000 */
[----:B------:R-:W-:Y:S06]  /*02c0*/  @!P1 BRA `(.L_x_25) ;  /* 0xfffffffc00bc9947 */ /* 0x000fec000383ffff */
.L_x_24:
[----:B------:R-:W-:-:S04]  /*02d0*/  IADD3 R2, PT, PT, -R0, UR6, RZ ;  /* 0x0000000600027c10 */ /* 0x000fc8000fffe1ff */
[----:B------:R-:W-:-:S13]  /*02e0*/  ISETP.GT.AND P1, PT, R2, 0x1, PT ;  /* 0x000000010200780c */ /* 0x000fda0003f24270 */
[----:B------:R-:W-:Y:S05]  /*02f0*/  @!P1 BRA `(.L_x_26) ;  /* 0x0000000000249947 */ /* 0x000fea0003800000 */
[----:B------:R-:W0:Y:S01]  /*0300*/  LDCU UR4, c[0x0][0x3f0] ;  /* 0x00007e00ff0477ac */ /* 0x000e220008000800 */
[C---:B------:R-:W-:Y:S01]  /*0310*/  VIADD R3, R0.reuse, 0x1 ;  /* 0x0000000100037836 */ /* 0x040fe20000000000 */
[----:B------:R-:W-:Y:S02]  /*0320*/  UMOV UR5, URZ ;  /* 0x000000ff00057c82 */ /* 0x000fe40008000000 */
[----:B0-----:R0:W5:Y:S03]  /*0330*/  TLD.LZ RZ, R2, R0, UR4, 1D, 0x1 ;  /* 0x00ff04ff00027f66 */ /* 0x00116600081e01ff */
[----:B------:R-:W5:Y:S01]  /*0340*/  TLD.LZ RZ, R3, R3, UR4, 1D, 0x1 ;  /* 0x00ff04ff03037f66 */ /* 0x000f6200081e01ff */
[----:B------:R-:W-:Y:S02]  /*0350*/  PLOP3.LUT P0, PT, PT, PT, PT, 0x8, 0x80 ;  /* 0x000000000080781c */ /* 0x000fe40003f0e170 */
[----:B0-----:R-:W-:Y:S01]  /*0360*/  IADD3 R0, PT, PT, R0, 0x2, RZ ;  /* 0x0000000200007810 */ /* 0x001fe20007ffe0ff */
[----:B-----5:R-:W-:-:S04]  /*0370*/  FADD.FTZ R2, R5, R2 ;  /* 0x0000000205027221 */ /* 0x020fc80000010000 */
[----:B------:R-:W-:-:S07]  /*0380*/  FADD.FTZ R5, R2, R3 ;  /* 0x0000000302057221 */ /* 0x000fce0000010000 */
.L_x_26:
[----:B------:R-:W-:-:S13]  /*0390*/  ISETP.NE.OR P0, PT, R0, UR6, P0 ;  /* 0x0000000600007c0c */ /* 0x000fda0008705670 */
[----:B------:R-:W-:Y:S05]  /*03a0*/  @!P0 BRA `(.L_x_27) ;  /* 0x0000000000248947 */ /* 0x000fea0003800000 */
.L_x_23:
[----:B------:R-:W0:Y:S01]  /*03b0*/  LDCU UR4, c[0x0][0x3f0] ;  /* 0x00007e00ff0477ac */ /* 0x000e220008000800 */
[----:B------:R-:W-:Y:S02]  /*03c0*/  UMOV UR5, URZ ;  /* 0x000000ff00057c82 */ /* 0x000fe40008000000 */
[----:B0-----:R0:W5:Y:S02]  /*03d0*/  TLD.LZ RZ, R2, R0, UR4, 1D, 0x1 ;  /* 0x00ff04ff00027f66 */ /* 0x00116400081e01ff */
[----:B0-----:R-:W-:-:S05]  /*03e0*/  VIADD R0, R0, 0x1 ;  /* 0x0000000100007836 */ /* 0x001fca0000000000 */
[----:B------:R-:W-:Y:S01]  /*03f0*/  ISETP.NE.AND P0, PT, R0, UR6, PT ;  /* 0x0000000600007c0c */ /* 0x000fe2000bf05270 */
[----:B-----5:R-:W-:-:S12]  /*0400*/  FADD.FTZ R5, R2, R5 ;  /* 0x0000000502057221 */ /* 0x020fd80000010000 */
[----:B------:R-:W-:Y:S05]  /*0410*/  @P0 BRA `(.L_x_23) ;  /* 0xfffffffc00e40947 */ /* 0x000fea000383ffff */
[----:B------:R-:W-:Y:S05]  /*0420*/  BRA `(.L_x_27) ;  /* 0x0000000000047947 */ /* 0x000fea0003800000 */
.L_x_22:
[----:B------:R-:W-:-:S07]  /*0430*/  HFMA2 R5, -RZ, RZ, 0, 0 ;  /* 0x00000000ff057431 */ /* 0x000fce00000001ff */
.L_x_27:
[----:B------:R-:W0:Y:S02]  /*0440*/  LDC.64 R2, c[0x0][0x380] ;  /* 0x0000e000ff027b82 */ /* 0x000e240000000a00 */
[----:B0-----:R-:W-:Y:S01]  /*0450*/  STG.E desc[UR8][R2.64], R5 ;  /* 0x0000000502007986 */ /* 0x001fe2000c101908 */
[----:B------:R-:W-:Y:S05]  /*0460*/  EXIT ;  /* 0x000000000000794d */ /* 0x000fea0003800000 */
.L_x_28:
        /* <DEDUP_REMOVED lines=9> */
.L_x_46:


//--------------------- .text._Z24normalize_weights_kernelPfiS_S_S_Pi --------------------------
	.section	.text._Z24normalize_weights_kernelPfiS_S_S_Pi,"ax",@progbits
	.align	128
.text._Z24normalize_weights_kernelPfiS_S_S_Pi:
        .type           _Z24normalize_weights_kernelPfiS_S_S_Pi,@function
        .size           _Z24normalize_weights_kernelPfiS_S_S_Pi,(.L_x_47 - _Z24normalize_weights_kernelPfiS_S_S_Pi)
        .other          _Z24normalize_weights_kernelPfiS_S_S_Pi,@"STO_CUDA_ENTRY STV_DEFAULT"
_Z24normalize_weights_kernelPfiS_S_S_Pi:
[----:B------:R-:W-:Y:S01]  /*0000*/  LDC R1, c[0x0][0x37c] ;  /* 0x0000df00ff017b82 */ /* 0x000fe20000000800 */
[----:B------:R-:W0:Y:S07]  /*0010*/  S2R R0, SR_TID.X ;  /* 0x0000000000007919 */ /* 0x000e2e0000002100 */
[----:B------:R-:W1:Y:S01]  /*0020*/  S2UR UR4, SR_CTAID.X ;  /* 0x00000000000479c3 */ /* 0x000e620000002500 */
[----:B------:R-:W2:Y:S01]  /*0030*/  LDCU UR14, c[0x0][0x388] ;  /* 0x00007100ff0e77ac */ /* 0x000ea20008000800 */
[----:B------:R-:W3:Y:S06]  /*0040*/  LDCU.64 UR12, c[0x0][0x358] ;  /* 0x00006b00ff0c77ac */ /* 0x000eec0008000a00 */
[----:B------:R-:W4:Y:S01]  /*0050*/  LDC R3, c[0x0][0x360] ;  /* 0x0000d800ff037b82 */ /* 0x000f220000000800 */
[----:B-1----:R-:W-:Y:S01]  /*0060*/  ULOP3.LUT UR4, UR4, 0xffff, URZ, 0xc0, !UPT ;  /* 0x0000ffff04047892 */ /* 0x002fe2000f8ec0ff */
[----:B0-----:R-:W-:-:S02]  /*0070*/  LOP3.LUT R0, R0, 0xffff, RZ, 0xc0, !PT ;  /* 0x0000ffff00007812 */ /* 0x001fc400078ec0ff */
[----:B----4-:R-:W-:-:S05]  /*0080*/  LOP3.LUT R3, R3, 0xffff, RZ, 0xc0, !PT ;  /* 0x0000ffff03037812 */ /* 0x010fca00078ec0ff */
[----:B------:R-:W-:Y:S02]  /*0090*/  IMAD R0, R3, UR4, R0 ;  /* 0x0000000403007c24 */ /* 0x000fe4000f8e0200 */
[----:B------:R-:W3:Y:S03]  /*00a0*/  LDC.64 R2, c[0x0][0x390] ;  /* 0x0000e400ff027b82 */ /* 0x000ee60000000a00 */
[----:B--2---:R-:W-:-:S13]  /*00b0*/  ISETP.GE.AND P0, PT, R0, UR14, PT ;  /* 0x0000000e00007c0c */ /* 0x004fda000bf06270 */
[----:B------:R-:W0:Y:S01]  /*00c0*/  @!P0 LDC.64 R4, c[0x0][0x380] ;  /* 0x0000e000ff048b82 */ /* 0x000e220000000a00 */
[----:B---3--:R-:W2:Y:S01]  /*00d0*/  LDG.E R2, desc[UR12][R2.64] ;  /* 0x0000000c02027981 */ /* 0x008ea2000c1e1900 */
[----:B0-----:R-:W-:-:S05]  /*00e0*/  @!P0 IMAD.WIDE R4, R0, 0x4, R4 ;  /* 0x0000000400048825 */ /* 0x001fca00078e0204 */
[----:B------:R-:W3:Y:S01]  /*00f0*/  @!P0 LDG.E R6, desc[UR12][R4.64] ;  /* 0x0000000c04068981 */ /* 0x000ee2000c1e1900 */
[----:B------:R-:W0:Y:S01]  /*0100*/  S2UR UR5, SR_CgaCtaId ;  /* 0x00000000000579c3 */ /* 0x000e220000008800 */
[----:B------:R-:W-:Y:S01]  /*0110*/  UMOV UR4, 0x400 ;  /* 0x0000040000047882 */ /* 0x000fe20000000000 */
[----:B------:R-:W-:Y:S01]  /*0120*/  ISETP.NE.AND P1, PT, R0, RZ, PT ;  /* 0x000000ff0000720c */ /* 0x000fe20003f25270 */
[----:B------:R-:W-:Y:S01]  /*0130*/  BSSY.RECONVERGENT B0, `(.L_x_29) ;  /* 0x0000071000007945 */ /* 0x000fe20003800200 */
[----:B0-----:R-:W-:Y:S01]  /*0140*/  ULEA UR4, UR5, UR4, 0x18 ;  /* 0x0000000405047291 */ /* 0x001fe2000f8ec0ff */
[----:B--2---:R-:W3:Y:S08]  /*0150*/  @!P0 MUFU.RCP R7, R2 ;  /* 0x0000000200078308 */ /* 0x004ef00000001000 */
[----:B------:R0:W-:Y:S01]  /*0160*/  STS [UR4], R2 ;  /* 0x00000002ff007988 */ /* 0x0001e20008000804 */
[----:B---3--:R-:W-:-:S05]  /*0170*/  @!P0 FMUL.FTZ R7, R6, R7 ;  /* 0x0000000706078220 */ /* 0x008fca0000410000 */
[----:B------:R0:W-:Y:S01]  /*0180*/  @!P0 STG.E desc[UR12][R4.64], R7 ;  /* 0x0000000704008986 */ /* 0x0001e2000c10190c */
[----:B------:R-:W-:Y:S05]  /*0190*/  @P1 BRA `(.L_x_30) ;  /* 0x0000000400a81947 */ /* 0x000fea0003800000 */
[----:B0-----:R-:W0:Y:S02]  /*01a0*/  LDC.64 R2, c[0x0][0x380] ;  /* 0x0000e000ff027b82 */ /* 0x001e240000000a00 */
[----:B0-----:R-:W2:Y:S06]  /*01b0*/  LDG.E R3, desc[UR12][R2.64] ;  /* 0x0000000c02037981 */ /* 0x001eac000c1e1900 */
[----:B------:R-:W2:Y:S01]  /*01c0*/  LDC.64 R4, c[0x0][0x398] ;  /* 0x0000e600ff047b82 */ /* 0x000ea20000000a00 */
[----:B------:R-:W-:Y:S01]  /*01d0*/  UISETP.GT.AND UP0, UPT, UR14, 0x1, UPT ;  /* 0x000000010e00788c */ /* 0x000fe2000bf04270 */
[----:B--2---:R0:W-:Y:S08]  /*01e0*/  STG.E desc[UR12][R4.64], R3 ;  /* 0x0000000304007986 */ /* 0x0041f0000c10190c */
[----:B------:R-:W-:Y:S05]  /*01f0*/  BRA.U !UP0, `(.L_x_31) ;  /* 0x0000000508407547 */ /* 0x000fea000b800000 */
[----:B------:R-:W1:Y:S01]  /*0200*/  LDCU.64 UR8, c[0x0][0x398] ;  /* 0x00007300ff0877ac */ /* 0x000e620008000a00 */
[----:B------:R-:W2:Y:S01]  /*0210*/  LDCU.64 UR10, c[0x0][0x380] ;  /* 0x00007000ff0a77ac */ /* 0x000ea20008000a00 */
[----:B-1----:R-:W-:-:S04]  /*0220*/  UIADD3 UR7, UP0, UPT, UR8, 0x4, URZ ;  /* 0x0000000408077890 */ /* 0x002fc8000ff1e0ff */
[----:B------:R-:W-:Y:S02]  /*0230*/  UIADD3.X UR8, UPT, UPT, URZ, UR9, URZ, UP0, !UPT ;  /* 0x00000009ff087290 */ /* 0x000fe400087fe4ff */
[----:B------:R-:W-:Y:S01]  /*0240*/  UISETP.GT.AND UP0, UPT, UR14, 0x1, UPT ;  /* 0x000000010e00788c */ /* 0x000fe2000bf04270 */
[----:B------:R-:W-:Y:S01]  /*0250*/  MOV R10, UR7 ;  /* 0x00000007000a7c02 */ /* 0x000fe20008000f00 */
[----:B--2---:R-:W-:Y:S02]  /*0260*/  UIADD3 UR5, UP1, UPT, UR10, 0x4, URZ ;  /* 0x000000040a057890 */ /* 0x004fe4000ff3e0ff */
[----:B------:R-:W-:Y:S02]  /*0270*/  IMAD.U32 R11, RZ, RZ, UR8 ;  /* 0x00000008ff0b7e24 */ /* 0x000fe4000f8e00ff */
[----:B------:R-:W-:Y:S02]  /*0280*/  UIADD3.X UR6, UPT, UPT, URZ, UR11, URZ, UP1, !UPT ;  /* 0x0000000bff067290 */ /* 0x000fe40008ffe4ff */
[----:B------:R-:W-:Y:S01]  /*0290*/  MOV R8, UR5 ;  /* 0x0000000500087c02 */ /* 0x000fe20008000f00 */
[----:B------:R-:W-:-:S03]  /*02a0*/  UMOV UR5, 0x1 ;  /* 0x0000000100057882 */ /* 0x000fc60000000000 */
[----:B------:R-:W-:Y:S01]  /*02b0*/  MOV R15, UR6 ;  /* 0x00000006000f7c02 */ /* 0x000fe20008000f00 */
[----:B------:R-:W-:Y:S06]  /*02c0*/  BRA.U !UP0, `(.L_x_32) ;  /* 0x0000000108d07547 */ /* 0x000fec000b800000 */
[----:B------:R-:W-:Y:S02]  /*02d0*/  UIADD3 UR6, UPT, UPT, -UR5, UR14, URZ ;  /* 0x0000000e05067290 */ /* 0x000fe4000fffe1ff */
[----:B------:R-:W-:Y:S02]  /*02e0*/  UPLOP3.LUT UP0, UPT, UPT, UPT, UPT, 0x80, 0x8 ;  /* 0x000000000008789c */ /* 0x000fe40003f0f070 */
[----:B------:R-:W-:-:S09]  /*02f0*/  UISETP.GT.AND UP1, UPT, UR6, 0x3, UPT ;  /* 0x000000030600788c */ /* 0x000fd2000bf24270 */
[----:B------:R-:W-:Y:S05]  /*0300*/  BRA.U !UP1, `(.L_x_33) ;  /* 0x0000000109687547 */ /* 0x000fea000b800000 */
[----:B------:R-:W-:Y:S02]  /*0310*/  UIADD3 UR6, UPT, UPT, UR14, -0x3, URZ ;  /* 0xfffffffd0e067890 */ /* 0x000fe4000fffe0ff */
[----:B------:R-:W-:-:S11]  /*0320*/  UPLOP3.LUT UP0, UPT, UPT, UPT, UPT, 0x40, 0x4 ;  /* 0x000000000004789c */ /* 0x000fd60003f0e870 */
.L_x_34:
[----:B-1----:R-:W-:Y:S01]  /*0330*/  IMAD.MOV.U32 R2, RZ, RZ, R10 ;  /* 0x000000ffff027224 */ /* 0x002fe200078e000a */
[----:B0-----:R-:W-:Y:S01]  /*0340*/  MOV R3, R11 ;  /* 0x0000000b00037202 */ /* 0x001fe20000000f00 */
[----:B------:R-:W-:Y:S01]  /*0350*/  IMAD.MOV.U32 R4, RZ, RZ, R8 ;  /* 0x000000ffff047224 */ /* 0x000fe200078e0008 */
[----:B------:R-:W-:-:S03]  /*0360*/  MOV R5, R15 ;  /* 0x0000000f00057202 */ /* 0x000fc60000000f00 */
[----:B------:R-:W2:Y:S04]  /*0370*/  LDG.E R6, desc[UR12][R2.64+-0x4] ;  /* 0xfffffc0c02067981 */ /* 0x000ea8000c1e1900 */
[----:B------:R-:W2:Y:S02]  /*0380*/  LDG.E R7, desc[UR12][R4.64] ;  /* 0x0000000c04077981 */ /* 0x000ea4000c1e1900 */
[----:B--2---:R-:W-:-:S05]  /*0390*/  FADD.FTZ R7, R6, R7 ;  /* 0x0000000706077221 */ /* 0x004fca0000010000 */
[----:B------:R-:W-:Y:S04]  /*03a0*/  STG.E desc[UR12][R2.64], R7 ;  /* 0x0000000702007986 */ /* 0x000fe8000c10190c */
[----:B------:R-:W2:Y:S02]  /*03b0*/  LDG.E R6, desc[UR12][R4.64+0x4] ;  /* 0x0000040c04067981 */ /* 0x000ea4000c1e1900 */
[----:B--2---:R-:W-:-:S05]  /*03c0*/  FADD.FTZ R9, R6, R7 ;  /* 0x0000000706097221 */ /* 0x004fca0000010000 */
[----:B------:R-:W-:Y:S04]  /*03d0*/  STG.E desc[UR12][R2.64+0x4], R9 ;  /* 0x0000040902007986 */ /* 0x000fe8000c10190c */
[----:B------:R-:W2:Y:S02]  /*03e0*/  LDG.E R6, desc[UR12][R4.64+0x8] ;  /* 0x0000080c04067981 */ /* 0x000ea4000c1e1900 */
[----:B--2---:R-:W-:-:S05]  /*03f0*/  FADD.FTZ R11, R6, R9 ;  /* 0x00000009060b7221 */ /* 0x004fca0000010000 */
[----:B------:R0:W-:Y:S04]  /*0400*/  STG.E desc[UR12][R2.64+0x8], R11 ;  /* 0x0000080b02007986 */ /* 0x0001e8000c10190c */
[----:B------:R-:W2:Y:S01]  /*0410*/  LDG.E R6, desc[UR12][R4.64+0xc] ;  /* 0x00000c0c04067981 */ /* 0x000ea2000c1e1900 */
[----:B------:R-:W-:Y:S01]  /*0420*/  UIADD3 UR5, UPT, UPT, UR5, 0x4, URZ ;  /* 0x0000000405057890 */ /* 0x000fe2000fffe0ff */
[----:B------:R-:W-:Y:S02]  /*0430*/  IADD3 R8, P1, PT, R4, 0x10, RZ ;  /* 0x0000001004087810 */ /* 0x000fe40007f3e0ff */
[----:B------:R-:W-:Y:S01]  /*0440*/  IADD3 R10, P2, PT, R2, 0x10, RZ ;  /* 0x00000010020a7810 */ /* 0x000fe20007f5e0ff */
[----:B------:R-:W-:Y:S02]  /*0450*/  UISETP.GE.AND UP1, UPT, UR5, UR6, UPT ;  /* 0x000000060500728c */ /* 0x000fe4000bf26270 */
[----:B------:R-:W-:-:S02]  /*0460*/  IMAD.X R15, RZ, RZ, R5, P1 ;  /* 0x000000ffff0f7224 */ /* 0x000fc400008e0605 */
[----:B--2---:R-:W-:Y:S01]  /*0470*/  FADD.FTZ R13, R6, R11 ;  /* 0x0000000b060d7221 */ /* 0x004fe20000010000 */
[----:B0-----:R-:W-:-:S04]  /*0480*/  IADD3.X R11, PT, PT, RZ, R3, RZ, P2, !PT ;  /* 0x00000003ff0b7210 */ /* 0x001fc800017fe4ff */
[----:B------:R1:W-:Y:S01]  /*0490*/  STG.E desc[UR12][R2.64+0xc], R13 ;  /* 0x00000c0d02007986 */ /* 0x0003e2000c10190c */
[----:B------:R-:W-:Y:S05]  /*04a0*/  BRA.U !UP1, `(.L_x_34) ;  /* 0xfffffffd09a07547 */ /* 0x000fea000b83ffff */
.L_x_33:
[----:B------:R-:W-:-:S04]  /*04b0*/  UIADD3 UR6, UPT, UPT, -UR5, UR14, URZ ;  /* 0x0000000e05067290 */ /* 0x000fc8000fffe1ff */
[----:B------:R-:W-:-:S09]  /*04c0*/  UISETP.GT.AND UP1, UPT, UR6, 0x1, UPT ;  /* 0x000000010600788c */ /* 0x000fd2000bf24270 */
[----:B------:R-:W-:Y:S05]  /*04d0*/  BRA.U !UP1, `(.L_x_35) ;  /* 0x0000000109447547 */ /* 0x000fea000b800000 */
[----:B-1----:R-:W-:Y:S01]  /*04e0*/  IMAD.MOV.U32 R2, RZ, RZ, R10 ;  /* 0x000000ffff027224 */ /* 0x002fe200078e000a */
[----:B0-----:R-:W-:Y:S01]  /*04f0*/  MOV R3, R11 ;  /* 0x0000000b00037202 */ /* 0x001fe20000000f00 */
[----:B------:R-:W-:Y:S01]  /*0500*/  IMAD.MOV.U32 R4, RZ, RZ, R8 ;  /* 0x000000ffff047224 */ /* 0x000fe200078e0008 */
[----:B------:R-:W-:-:S03]  /*0510*/  MOV R5, R15 ;  /* 0x0000000f00057202 */ /* 0x000fc60000000f00 */
[----:B------:R-:W2:Y:S04]  /*0520*/  LDG.E R6, desc[UR12][R2.64+-0x4] ;  /* 0xfffffc0c02067981 */ /* 0x000ea8000c1e1900 */
[----:B------:R-:W2:Y:S02]  /*0530*/  LDG.E R7, desc[UR12][R4.64] ;  /* 0x0000000c04077981 */ /* 0x000ea4000c1e1900 */
[----:B--2---:R-:W-:-:S05]  /*0540*/  FADD.FTZ R7, R6, R7 ;  /* 0x0000000706077221 */ /* 0x004fca0000010000 */
[----:B------:R2:W-:Y:S04]  /*0550*/  STG.E desc[UR12][R2.64], R7 ;  /* 0x0000000702007986 */ /* 0x0005e8000c10190c */
[----:B------:R-:W3:Y:S01]  /*0560*/  LDG.E R6, desc[UR12][R4.64+0x4] ;  /* 0x0000040c04067981 */ /* 0x000ee2000c1e1900 */
[----:B------:R-:W-:Y:S01]  /*0570*/  IADD3 R8, P1, PT, R8, 0x8, RZ ;  /* 0x0000000808087810 */ /* 0x000fe20007f3e0ff */
[----:B------:R-:W-:Y:S01]  /*0580*/  UIADD3 UR5, UPT, UPT, UR5, 0x2, URZ ;  /* 0x0000000205057890 */ /* 0x000fe2000fffe0ff */
[----:B------:R-:W-:Y:S01]  /*0590*/  IADD3 R10, P2, PT, R10, 0x8, RZ ;  /* 0x000000080a0a7810 */ /* 0x000fe20007f5e0ff */
[----:B------:R-:W-:Y:S02]  /*05a0*/  UPLOP3.LUT UP0, UPT, UPT, UPT, UPT, 0x40, 0x4 ;  /* 0x000000000004789c */ /* 0x000fe40003f0e870 */
[----:B------:R-:W-:Y:S01]  /*05b0*/  IMAD.X R15, RZ, RZ, R15, P1 ;  /* 0x000000ffff0f7224 */ /* 0x000fe200008e060f */
[----:B------:R-:W-:Y:S01]  /*05c0*/  IADD3.X R11, PT, PT, RZ, R11, RZ, P2, !PT ;  /* 0x0000000bff0b7210 */ /* 0x000fe200017fe4ff */
[----:B---3--:R-:W-:-:S05]  /*05d0*/  FADD.FTZ R9, R6, R7 ;  /* 0x0000000706097221 */ /* 0x008fca0000010000 */
[----:B------:R2:W-:Y:S03]  /*05e0*/  STG.E desc[UR12][R2.64+0x4], R9 ;  /* 0x0000040902007986 */ /* 0x0005e6000c10190c */
.L_x_35:
[----:B------:R-:W-:-:S09]  /*05f0*/  UISETP.NE.OR UP0, UPT, UR5, UR14, UP0 ;  /* 0x0000000e0500728c */ /* 0x000fd20008705670 */
[----:B------:R-:W-:Y:S05]  /*0600*/  BRA.U !UP0, `(.L_x_31) ;  /* 0x00000001083c7547 */ /* 0x000fea000b800000 */
.L_x_32:
[----:B012---:R-:W-:Y:S01]  /*0610*/  MOV R3, R15 ;  /* 0x0000000f00037202 */ /* 0x007fe20000000f00 */
[----:B---3--:R-:W-:Y:S01]  /*0620*/  IMAD.MOV.U32 R4, RZ, RZ, R10 ;  /* 0x000000ffff047224 */ /* 0x008fe200078e000a */
[----:B------:R-:W-:Y:S01]  /*0630*/  MOV R5, R11 ;  /* 0x0000000b00057202 */ /* 0x000fe20000000f00 */
[----:B------:R-:W-:-:S04]  /*0640*/  IMAD.MOV.U32 R2, RZ, RZ, R8 ;  /* 0x000000ffff027224 */ /* 0x000fc800078e0008 */
[----:B------:R-:W2:Y:S04]  /*0650*/  LDG.E R6, desc[UR12][R4.64+-0x4] ;  /* 0xfffffc0c04067981 */ /* 0x000ea8000c1e1900 */
[----:B------:R-:W2:Y:S01]  /*0660*/  LDG.E R3, desc[UR12][R2.64] ;  /* 0x0000000c02037981 */ /* 0x000ea2000c1e1900 */
[----:B------:R-:W-:-:S04]  /*0670*/  UIADD3 UR5, UPT, UPT, UR5, 0x1, URZ ;  /* 0x0000000105057890 */ /* 0x000fc8000fffe0ff */
[----:B------:R-:W-:Y:S01]  /*0680*/  UISETP.NE.AND UP0, UPT, UR5, UR14, UPT ;  /* 0x0000000e0500728c */ /* 0x000fe2000bf05270 */
[----:B------:R-:W-:Y:S02]  /*0690*/  IADD3 R10, P2, PT, R4, 0x4, RZ ;  /* 0x00000004040a7810 */ /* 0x000fe40007f5e0ff */
[----:B------:R-:W-:-:S03]  /*06a0*/  IADD3 R8, P1, PT, R8, 0x4, RZ ;  /* 0x0000000408087810 */ /* 0x000fc60007f3e0ff */
[----:B------:R-:W-:Y:S01]  /*06b0*/  IMAD.X R11, RZ, RZ, R5, P2 ;  /* 0x000000ffff0b7224 */ /* 0x000fe200010e0605 */
[----:B------:R-:W-:Y:S01]  /*06c0*/  IADD3.X R15, PT, PT, RZ, R15, RZ, P1, !PT ;  /* 0x0000000fff0f7210 */ /* 0x000fe20000ffe4ff */
[----:B--2---:R-:W-:-:S05]  /*06d0*/  FADD.FTZ R7, R6, R3 ;  /* 0x0000000306077221 */ /* 0x004fca0000010000 */
[----:B------:R3:W-:Y:S01]  /*06e0*/  STG.E desc[UR12][R4.64], R7 ;  /* 0x0000000704007986 */ /* 0x0007e2000c10190c */
[----:B------:R-:W-:Y:S05]  /*06f0*/  BRA.U UP0, `(.L_x_32) ;  /* 0xfffffffd00c47547 */ /* 0x000fea000b83ffff */
.L_x_31:
[----:B012---:R-:W0:Y:S02]  /*0700*/  LDC.64 R2, c[0x0][0x3a8] ;  /* 0x0000ea00ff027b82 */ /* 0x007e240000000a00 */
[----:B0-----:R-:W-:-:S05]  /*0710*/  IMAD.WIDE R2, R0, 0x4, R2 ;  /* 0x0000000400027825 */ /* 0x001fca00078e0202 */
[----:B---3--:R-:W2:Y:S01]  /*0720*/  LDG.E R4, desc[UR12][R2.64] ;  /* 0x0000000c02047981 */ /* 0x008ea2000c1e1900 */
[----:B------:R-:W-:-:S04]  /*0730*/  IMAD.MOV.U32 R5, RZ, RZ, 0x41c64e6d ;  /* 0x41c64e6dff057424 */ /* 0x000fc800078e00ff */
[----:B--2---:R-:W-:-:S05]  /*0740*/  IMAD R4, R4, R5, 0x3039 ;  /* 0x0000303904047424 */ /* 0x004fca00078e0205 */
[----:B------:R-:W-:Y:S02]  /*0750*/  IABS R6, R4 ;  /* 0x0000000400067213 */ /* 0x000fe40000000000 */
[----:B------:R-:W-:-:S03]  /*0760*/  ISETP.GE.AND P1, PT, R4, RZ, PT ;  /* 0x000000ff0400720c */ /* 0x000fc60003f26270 */
[----:B------:R-:W-:-:S05]  /*0770*/  IMAD.HI.U32 R5, R6, 0x3, RZ ;  /* 0x0000000306057827 */ /* 0x000fca00078e00ff */
[----:B------:R-:W-:-:S04]  /*0780*/  IADD3 R6, PT, PT, -R5, R6, RZ ;  /* 0x0000000605067210 */ /* 0x000fc80007ffe1ff */
[----:B------:R-:W-:-:S04]  /*0790*/  LEA.HI R6, R6, R5, RZ, 0x1f ;  /* 0x0000000506067211 */ /* 0x000fc800078ff8ff */
[----:B------:R-:W-:Y:S02]  /*07a0*/  SHF.R.S32.HI R5, RZ, 0x1e, R6 ;  /* 0x0000001eff057819 */ /* 0x000fe40000011406 */
[----:B------:R-:W-:-:S03]  /*07b0*/  I2FP.F32.S32 R6, UR14 ;  /* 0x0000000e00067c45 */ /* 0x000fc60008201400 */
[----:B------:R-:W-:Y:S01]  /*07c0*/  @!P1 IMAD.MOV R5, RZ, RZ, -R5 ;  /* 0x000000ffff059224 */ /* 0x000fe200078e0a05 */
[----:B------:R-:W0:Y:S03]  /*07d0*/  MUFU.RCP R7, R6 ;  /* 0x0000000600077308 */ /* 0x000e260000001000 */
[----:B------:R-:W-:-:S05]  /*07e0*/  IMAD R5, R5, -0x7fffffff, R4 ;  /* 0x8000000105057824 */ /* 0x000fca00078e0204 */
[----:B------:R-:W-:Y:S01]  /*07f0*/  I2FP.F32.S32 R4, R5 ;  /* 0x0000000500047245 */ /* 0x000fe20000201400 */
[----:B------:R1:W-:Y:S04]  /*0800*/  STG.E desc[UR12][R2.64], R5 ;  /* 0x0000000502007986 */ /* 0x0003e8000c10190c */
[----:B------:R-:W-:-:S04]  /*0810*/  FMUL.FTZ R4, R4, 4.6566128730773925781e-10 ;  /* 0x3000000004047820 */ /* 0x000fc80000410000 */
[----:B0-----:R-:W-:-:S05]  /*0820*/  FMUL.FTZ R4, |R4|, R7 ;  /* 0x0000000704047220 */ /* 0x001fca0000410200 */
[----:B------:R1:W-:Y:S02]  /*0830*/  STS [UR4+0x4], R4 ;  /* 0x00000404ff007988 */ /* 0x0003e40008000804 */
.L_x_30:
[----:B------:R-:W-:Y:S05]  /*0840*/  BSYNC.RECONVERGENT B0 ;  /* 0x0000000000007941 */ /* 0x000fea0003800200 */
.L_x_29:
[----:B------:R-:W-:Y:S05]  /*0850*/  @P0 EXIT ;  /* 0x000000000000094d */ /* 0x000fea0003800000 */
[----:B------:R-:W-:Y:S01]  /*0860*/  BAR.SYNC.DEFER_BLOCKING 0x0 ;  /* 0x0000000000007b1d */ /* 0x000fe20000010000 */
[----:B------:R-:W-:Y:S02]  /*0870*/  I2FP.F32.S32 R6, UR14 ;  /* 0x0000000e00067c45 */ /* 0x000fe40008201400 */
[----:B01----:R-:W-:-:S05]  /*0880*/  I2FP.F32.S32 R5, R0 ;  /* 0x0000000000057245 */ /* 0x003fca0000201400 */
[----:B------:R-:W0:Y:S01]  /*0890*/  LDC.64 R2, c[0x0][0x3a0] ;  /* 0x0000e800ff027b82 */ /* 0x000e220000000a00 */
[----:B------:R-:W1:Y:S01]  /*08a0*/  MUFU.RCP R7, R6 ;  /* 0x0000000600077308 */ /* 0x000e620000001000 */
[----:B------:R-:W1:Y:S01]  /*08b0*/  LDS R4, [UR4+0x4] ;  /* 0x00000404ff047984 */ /* 0x000e620008000800 */
[----:B0-----:R-:W-:-:S04]  /*08c0*/  IMAD.WIDE R2, R0, 0x4, R2 ;  /* 0x0000000400027825 */ /* 0x001fc800078e0202 */
[----:B-1----:R-:W-:-:S05]  /*08d0*/  FFMA.FTZ R5, R7, R5, R4 ;  /* 0x0000000507057223 */ /* 0x002fca0000010004 */
[----:B------:R-:W-:Y:S01]  /*08e0*/  STG.E desc[UR12][R2.64], R5 ;  /* 0x0000000502007986 */ /* 0x000fe2000c10190c */
[----:B------:R-:W-:Y:S05]  /*08f0*/  EXIT ;  /* 0x000000000000794d */ /* 0x000fea0003800000 */
.L_x_36:
        /* <DEDUP_REMOVED lines=16> */
.L_x_47:


//--------------------- .text._Z17find_index_kernelPfS_S_S_S_S_S_i --------------------------
	.section	.text._Z17find_index_kernelPfS_S_S_S_S_S_i,"ax",@progbits
	.align	128
.text._Z17find_index_kernelPfS_S_S_S_S_S_i:
        .type           _Z17find_index_kernelPfS_S_S_S_S_S_i,@function
        .size           _Z17find_index_kernelPfS_S_S_S_S_S_i,(.L_x_48 - _Z17find_index_kernelPfS_S_S_S_S_S_i)
        .other          _Z17find_index_kernelPfS_S_S_S_S_S_i,@"STO_CUDA_ENTRY STV_DEFAULT"
_Z17find_index_kernelPfS_S_S_S_S_S_i:
[----:B------:R-:W-:Y:S01]  /*0000*/  LDC R1, c[0x0][0x37c] ;  /* 0x0000df00ff017b82 */ /* 0x000fe20000000800 */
[----:B------:R-:W0:Y:S07]  /*0010*/  S2R R0, SR_TID.X ;  /* 0x0000000000007919 */ /* 0x000e2e0000002100 */
[----:B------:R-:W1:Y:S01]  /*0020*/  S2UR UR4, SR_CTAID.X ;  /* 0x00000000000479c3 */ /* 0x000e620000002500 */
[----:B------:R-:W2:Y:S07]  /*0030*/  LDCU UR5, c[0x0][0x3b8] ;  /* 0x00007700ff0577ac */ /* 0x000eae0008000800 */
[----:B------:R-:W3:Y:S01]  /*0040*/  LDC R3, c[0x0][0x360] ;  /* 0x0000d800ff037b82 */ /* 0x000ee20000000800 */
[----:B-1----:R-:W-:Y:S01]  /*0050*/  ULOP3.LUT UR4, UR4, 0xffff, URZ, 0xc0, !UPT ;  /* 0x0000ffff04047892 */ /* 0x002fe2000f8ec0ff */
[----:B0-----:R-:W-:-:S02]  /*0060*/  LOP3.LUT R0, R0, 0xffff, RZ, 0xc0, !PT ;  /* 0x0000ffff00007812 */ /* 0x001fc400078ec0ff */
[----:B---3--:R-:W-:-:S05]  /*0070*/  LOP3.LUT R3, R3, 0xffff, RZ, 0xc0, !PT ;  /* 0x0000ffff03037812 */ /* 0x008fca00078ec0ff */
[----:B------:R-:W-:-:S05]  /*0080*/  IMAD R0, R3, UR4, R0 ;  /* 0x0000000403007c24 */ /* 0x000fca000f8e0200 */
[----:B--2---:R-:W-:-:S13]  /*0090*/  ISETP.GE.AND P0, PT, R0, UR5, PT ;  /* 0x0000000500007c0c */ /* 0x004fda000bf06270 */
[----:B------:R-:W-:Y:S05]  /*00a0*/  @P0 EXIT ;  /* 0x000000000000094d */ /* 0x000fea0003800000 */
[----:B------:R-:W-:Y:S01]  /*00b0*/  UISETP.GT.AND UP0, UPT, UR5, URZ, UPT ;  /* 0x000000ff0500728c */ /* 0x000fe2000bf04270 */
[----:B------:R-:W-:Y:S01]  /*00c0*/  BSSY.RECONVERGENT B0, `(.L_x_37) ;  /* 0x000001c000007945 */ /* 0x000fe20003800200 */
[----:B------:R-:W0:Y:S07]  /*00d0*/  LDCU.64 UR6, c[0x0][0x358] ;  /* 0x00006b00ff0677ac */ /* 0x000e2e0008000a00 */
[----:B------:R-:W-:Y:S05]  /*00e0*/  BRA.U !UP0, `(.L_x_38) ;  /* 0x00000001085c7547 */ /* 0x000fea000b800000 */
[----:B------:R-:W1:Y:S01]  /*00f0*/  LDCU UR4, c[0x0][0x3f0] ;  /* 0x00007e00ff0477ac */ /* 0x000e620008000800 */
[----:B------:R-:W-:Y:S01]  /*0100*/  CS2R R6, SRZ ;  /* 0x0000000000067805 */ /* 0x000fe2000001ff00 */
[----:B------:R-:W-:-:S05]  /*0110*/  UMOV UR5, URZ ;  /* 0x000000ff00057c82 */ /* 0x000fca0008000000 */
[----:B-1----:R1:W5:Y:S01]  /*0120*/  TLD.LZ RZ, R7, R7, UR4, 1D, 0x1 ;  /* 0x00ff04ff07077f66 */ /* 0x00236200081e01ff */
[----:B------:R-:W-:Y:S01]  /*0130*/  IMAD.WIDE R2, R0, 0x4, RZ ;  /* 0x0000000400027825 */ /* 0x000fe200078e02ff */
[----:B------:R-:W2:Y:S01]  /*0140*/  LDCU UR12, c[0x0][0x3b8] ;  /* 0x00007700ff0c77ac */ /* 0x000ea20008000800 */
[----:B-1----:R-:W1:Y:S02]  /*0150*/  LDCU.64 UR4, c[0x0][0x398] ;  /* 0x00007300ff0477ac */ /* 0x002e640008000a00 */
[----:B-1----:R-:W-:-:S04]  /*0160*/  IADD3 R4, P0, PT, R2, UR4, RZ ;  /* 0x0000000402047c10 */ /* 0x002fc8000ff1e0ff */
[----:B------:R-:W-:-:S05]  /*0170*/  IADD3.X R5, PT, PT, R3, UR5, RZ, P0, !PT ;  /* 0x0000000503057c10 */ /* 0x000fca00087fe4ff */
[----:B0-----:R0:W4:Y:S01]  /*0180*/  LDG.E R4, desc[UR6][R4.64] ;  /* 0x0000000604047981 */ /* 0x001122000c1e1900 */
[----:B--2---:R-:W-:-:S07]  /*0190*/  IMAD.MOV.U32 R0, RZ, RZ, RZ ;  /* 0x000000ffff007224 */ /* 0x004fce00078e00ff */
.L_x_40:
[----:B------:R-:W0:Y:S01]  /*01a0*/  LDCU UR4, c[0x0][0x3f0] ;  /* 0x00007e00ff0477ac */ /* 0x000e220008000800 */
[----:B------:R-:W-:Y:S01]  /*01b0*/  VIADD R6, R6, 0x1 ;  /* 0x0000000106067836 */ /* 0x000fe20000000000 */
[----:B------:R-:W-:-:S03]  /*01c0*/  UMOV UR5, URZ ;  /* 0x000000ff00057c82 */ /* 0x000fc60008000000 */
[----:B0-----:R0:W5:Y:S01]  /*01d0*/  TLD.LZ RZ, R5, R6, UR4, 1D, 0x1 ;  /* 0x00ff04ff06057f66 */ /* 0x00116200081e01ff */
[----:B------:R-:W-:-:S04]  /*01e0*/  DEPBAR.LE SB5, 0x1 ;  /* 0x0000d0400000791a */ /* 0x000fc80000000000 */
[----:B----4-:R-:W-:-:S13]  /*01f0*/  FSETP.GTU.FTZ.AND P0, PT, R4, R7, PT ;  /* 0x000000070400720b */ /* 0x010fda0003f1c000 */
[----:B0-----:R-:W-:Y:S05]  /*0200*/  @!P0 BRA `(.L_x_39) ;  /* 0x00000000001c8947 */ /* 0x001fea0003800000 */
[----:B------:R-:W-:Y:S02]  /*0210*/  VIADD R0, R0, 0x1 ;  /* 0x0000000100007836 */ /* 0x000fe40000000000 */
[----:B-----5:R-:W-:-:S03]  /*0220*/  IMAD.MOV.U32 R7, RZ, RZ, R5 ;  /* 0x000000ffff077224 */ /* 0x020fc600078e0005 */
[----:B------:R-:W-:-:S13]  /*0230*/  ISETP.NE.AND P0, PT, R0, UR12, PT ;  /* 0x0000000c00007c0c */ /* 0x000fda000bf05270 */
[----:B------:R-:W-:Y:S05]  /*0240*/  @P0 BRA `(.L_x_40) ;  /* 0xfffffffc00d40947 */ /* 0x000fea000383ffff */
[----:B------:R-:W-:Y:S05]  /*0250*/  BRA `(.L_x_41) ;  /* 0x0000000000047947 */ /* 0x000fea0003800000 */
.L_x_38:
[----:B------:R-:W-:-:S07]  /*0260*/  IMAD.WIDE R2, R0, 0x4, RZ ;  /* 0x0000000400027825 */ /* 0x000fce00078e02ff */
.L_x_41:
[----:B------:R-:W-:-:S07]  /*0270*/  IMAD.MOV.U32 R0, RZ, RZ, -0x1 ;  /* 0xffffffffff007424 */ /* 0x000fce00078e00ff */
.L_x_39:
[----:B0-----:R-:W-:Y:S05]  /*0280*/  BSYNC.RECONVERGENT B0 ;  /* 0x0000000000007941 */ /* 0x001fea0003800200 */
.L_x_37:
[----:B------:R-:W0:Y:S01]  /*0290*/  LDC R10, c[0x0][0x3b8] ;  /* 0x0000ee00ff0a7b82 */ /* 0x000e220000000800 */
[----:B------:R-:W-:Y:S01]  /*02a0*/  ISETP.NE.AND P0, PT, R0, -0x1, PT ;  /* 0xffffffff0000780c */ /* 0x000fe20003f05270 */
[----:B------:R-:W1:Y:S01]  /*02b0*/  LDCU.128 UR8, c[0x0][0x3a0] ;  /* 0x00007400ff0877ac */ /* 0x000e620008000c00 */
[----:B------:R-:W2:Y:S05]  /*02c0*/  LDCU.64 UR4, c[0x0][0x3b0] ;  /* 0x00007600ff0477ac */ /* 0x000eaa0008000a00 */
[----:B-----5:R-:W3:Y:S08]  /*02d0*/  LDC.64 R4, c[0x0][0x380] ;  /* 0x0000e000ff047b82 */ /* 0x020ef00000000a00 */
[----:B------:R-:W4:Y:S01]  /*02e0*/  LDC.64 R6, c[0x0][0x388] ;  /* 0x0000e200ff067b82 */ /* 0x000f220000000a00 */
[----:B0-----:R-:W-:-:S04]  /*02f0*/  @!P0 VIADD R0, R10, 0xffffffff ;  /* 0xffffffff0a008836 */ /* 0x001fc80000000000 */
[----:B---3--:R-:W-:-:S05]  /*0300*/  IMAD.WIDE R4, R0, 0x4, R4 ;  /* 0x0000000400047825 */ /* 0x008fca00078e0204 */
[----:B------:R-:W3:Y:S01]  /*0310*/  LDG.E R11, desc[UR6][R4.64] ;  /* 0x00000006040b7981 */ /* 0x000ee2000c1e1900 */
[----:B-1----:R-:W-:Y:S01]  /*0320*/  IADD3 R8, P0, PT, R2, UR8, RZ ;  /* 0x0000000802087c10 */ /* 0x002fe2000ff1e0ff */
[----:B----4-:R-:W-:-:S03]  /*0330*/  IMAD.WIDE R6, R0, 0x4, R6 ;  /* 0x0000000400067825 */ /* 0x010fc600078e0206 */
[----:B------:R-:W-:Y:S02]  /*0340*/  IADD3.X R9, PT, PT, R3, UR9, RZ, P0, !PT ;  /* 0x0000000903097c10 */ /* 0x000fe400087fe4ff */
[----:B------:R-:W-:-:S04]  /*0350*/  I2FP.F32.S32 R0, R10 ;  /* 0x0000000a00007245 */ /* 0x000fc80000201400 */
[----:B------:R-:W0:Y:S01]  /*0360*/  MUFU.RCP R13, R0 ;  /* 0x00000000000d7308 */ /* 0x000e220000001000 */
[----:B---3--:R-:W-:Y:S04]  /*0370*/  STG.E desc[UR6][R8.64], R11 ;  /* 0x0000000b08007986 */ /* 0x008fe8000c101906 */
[----:B------:R-:W3:Y:S01]  /*0380*/  LDG.E R7, desc[UR6][R6.64] ;  /* 0x0000000606077981 */ /* 0x000ee2000c1e1900 */
[C---:B------:R-:W-:Y:S02]  /*0390*/  IADD3 R4, P0, PT, R2.reuse, UR10, RZ ;  /* 0x0000000a02047c10 */ /* 0x040fe4000ff1e0ff */
[----:B--2---:R-:W-:Y:S02]  /*03a0*/  IADD3 R2, P1, PT, R2, UR4, RZ ;  /* 0x0000000402027c10 */ /* 0x004fe4000ff3e0ff */
[----:B------:R-:W-:-:S02]  /*03b0*/  IADD3.X R5, PT, PT, R3, UR11, RZ, P0, !PT ;  /* 0x0000000b03057c10 */ /* 0x000fc400087fe4ff */
[----:B------:R-:W-:-:S03]  /*03c0*/  IADD3.X R3, PT, PT, R3, UR5, RZ, P1, !PT ;  /* 0x0000000503037c10 */ /* 0x000fc60008ffe4ff */
[----:B---3--:R-:W-:Y:S04]  /*03d0*/  STG.E desc[UR6][R4.64], R7 ;  /* 0x0000000704007986 */ /* 0x008fe8000c101906 */
[----:B0-----:R-:W-:Y:S01]  /*03e0*/  STG.E desc[UR6][R2.64], R13 ;  /* 0x0000000d02007986 */ /* 0x001fe2000c101906 */
[----:B------:R-:W-:Y:S05]  /*03f0*/  EXIT ;  /* 0x000000000000794d */ /* 0x000fea0003800000 */
.L_x_42:
        /* <DEDUP_REMOVED lines=16> */
.L_x_48:


//--------------------- .nv.shared._Z17likelihood_kernelPfS_S_PiS0_S_PhS_S_iiiiiiS0_S_ --------------------------
	.section	.nv.shared._Z17likelihood_kernelPfS_S_PiS0_S_PhS_S_iiiiiiS0_S_,"aw",@nobits
	.sectionflags	@""
	.align	4
.nv.shared._Z17likelihood_kernelPfS_S_PiS0_S_PhS_S_iiiiiiS0_S_:
	.zero		3072


//--------------------- .nv.shared.reserved.0     --------------------------
	.section	.nv.shared.reserved.0,"aw",@nobits
	.weak		__nv_reservedSMEM_offset_0_alias
	.size		__nv_reservedSMEM_offset_0_alias, 0, 64
	.other		__nv_reservedSMEM_offset_0_alias,@"STO_CUDA_RESERVED_SHARED STV_DEFAULT"
__nv_reservedSMEM_offset_0_alias:
	.zero		0
	.zero		64


//--------------------- .nv.shared._Z24normalize_weights_kernelPfiS_S_S_Pi --------------------------
	.section	.nv.shared._Z24normalize_weights_kernelPfiS_S_S_Pi,"aw",@nobits
	.sectionflags	@""
	.align	4
.nv.shared._Z24normalize_weights_kernelPfiS_S_S_Pi:
	.zero		1032


//--------------------- .nv.constant0._Z17likelihood_kernelPfS_S_PiS0_S_PhS_S_iiiiiiS0_S_ --------------------------
	.section	.nv.constant0._Z17likelihood_kernelPfS_S_PiS0_S_PhS_S_iiiiiiS0_S_,"a",@progbits
	.sectionflags	@""
	.align	4
.nv.constant0._Z17likelihood_kernelPfS_S_PiS0_S_PhS_S_iiiiiiS0_S_:
	.zero		1008


//--------------------- .nv.constant0._Z24normalize_weights_kernelPfiS_S_S_Pi --------------------------
	.section	.nv.constant0._Z24normalize_weights_kernelPfiS_S_S_Pi,"a",@progbits
	.sectionflags	@""
	.align	4
.nv.constant0._Z24normalize_weights_kernelPfiS_S_S_Pi:
	.zero		944


//--------------------- SYMBOLS --------------------------

	.type		.nv.reservedSmem.offset0,@object
	.size		.nv.reservedSmem.offset0,0x4
	.type		.nv.reservedSmem.cap,@object
	.size		.nv.reservedSmem.cap,0x4
	.type		tex_CDF,@"STT_CUDA_TEXTURE"
	.type		tex_sums,@"STT_CUDA_TEXTURE"
